//
// Generated by NVIDIA NVVM Compiler
//
// Compiler Build ID: CL-36424714
// Cuda compilation tools, release 13.0, V13.0.88
// Based on NVVM 20.0.0
//

.version 9.0
.target sm_100
.address_size 64

	// .globl	_Z21ref_csr_spmm_wxT_fp16iiiiPKiS0_PKhPK6__halfPS3_

.visible .entry _Z21ref_csr_spmm_wxT_fp16iiiiPKiS0_PKhPK6__halfPS3_(
	.param .u32 _Z21ref_csr_spmm_wxT_fp16iiiiPKiS0_PKhPK6__halfPS3__param_0,
	.param .u32 _Z21ref_csr_spmm_wxT_fp16iiiiPKiS0_PKhPK6__halfPS3__param_1,
	.param .u32 _Z21ref_csr_spmm_wxT_fp16iiiiPKiS0_PKhPK6__halfPS3__param_2,
	.param .u32 _Z21ref_csr_spmm_wxT_fp16iiiiPKiS0_PKhPK6__halfPS3__param_3,
	.param .u64 .ptr .align 1 _Z21ref_csr_spmm_wxT_fp16iiiiPKiS0_PKhPK6__halfPS3__param_4,
	.param .u64 .ptr .align 1 _Z21ref_csr_spmm_wxT_fp16iiiiPKiS0_PKhPK6__halfPS3__param_5,
	.param .u64 .ptr .align 1 _Z21ref_csr_spmm_wxT_fp16iiiiPKiS0_PKhPK6__halfPS3__param_6,
	.param .u64 .ptr .align 1 _Z21ref_csr_spmm_wxT_fp16iiiiPKiS0_PKhPK6__halfPS3__param_7,
	.param .u64 .ptr .align 1 _Z21ref_csr_spmm_wxT_fp16iiiiPKiS0_PKhPK6__halfPS3__param_8
)
{
	.reg .pred 	%p<13>;
	.reg .b16 	%rs<122>;
	.reg .b32 	%r<106>;
	.reg .b32 	%f<69>;
	.reg .b64 	%rd<83>;

	ld.param.u32 	%r23, [_Z21ref_csr_spmm_wxT_fp16iiiiPKiS0_PKhPK6__halfPS3__param_0];
	ld.param.u32 	%r21, [_Z21ref_csr_spmm_wxT_fp16iiiiPKiS0_PKhPK6__halfPS3__param_1];
	ld.param.u32 	%r22, [_Z21ref_csr_spmm_wxT_fp16iiiiPKiS0_PKhPK6__halfPS3__param_2];
	ld.param.u64 	%rd4, [_Z21ref_csr_spmm_wxT_fp16iiiiPKiS0_PKhPK6__halfPS3__param_4];
	ld.param.u64 	%rd6, [_Z21ref_csr_spmm_wxT_fp16iiiiPKiS0_PKhPK6__halfPS3__param_5];
	ld.param.u64 	%rd7, [_Z21ref_csr_spmm_wxT_fp16iiiiPKiS0_PKhPK6__halfPS3__param_6];
	ld.param.u64 	%rd8, [_Z21ref_csr_spmm_wxT_fp16iiiiPKiS0_PKhPK6__halfPS3__param_7];
	ld.param.u64 	%rd5, [_Z21ref_csr_spmm_wxT_fp16iiiiPKiS0_PKhPK6__halfPS3__param_8];
	cvta.to.global.u64 	%rd1, %rd8;
	cvta.to.global.u64 	%rd2, %rd7;
	cvta.to.global.u64 	%rd3, %rd6;
	mov.u32 	%r24, %ctaid.x;
	mov.u32 	%r25, %ntid.x;
	mov.u32 	%r26, %tid.x;
	mad.lo.s32 	%r1, %r24, %r25, %r26;
	mov.u32 	%r27, %ctaid.y;
	mov.u32 	%r28, %ntid.y;
	mov.u32 	%r29, %tid.y;
	mad.lo.s32 	%r2, %r27, %r28, %r29;
	setp.ge.s32 	%p1, %r2, %r23;
	setp.ge.s32 	%p2, %r1, %r22;
	or.pred  	%p3, %p1, %p2;
	@%p3 bra 	$L__BB0_15;
	cvta.to.global.u64 	%rd9, %rd4;
	mul.wide.u32 	%rd10, %r2, 4;
	add.s64 	%rd11, %rd9, %rd10;
	ld.global.nc.u32 	%r104, [%rd11];
	ld.global.nc.u32 	%r4, [%rd11+4];
	setp.ge.s32 	%p4, %r104, %r4;
	mov.f32 	%f68, 0f00000000;
	@%p4 bra 	$L__BB0_14;
	mul.lo.s32 	%r5, %r21, %r1;
	sub.s32 	%r6, %r4, %r104;
	and.b32  	%r7, %r6, 7;
	sub.s32 	%r30, %r104, %r4;
	setp.gt.u32 	%p5, %r30, -8;
	mov.f32 	%f68, 0f00000000;
	@%p5 bra 	$L__BB0_6;
	add.s32 	%r102, %r104, 3;
	and.b32  	%r31, %r6, -8;
	neg.s32 	%r101, %r31;
	mov.f32 	%f68, 0f00000000;
$L__BB0_4:
	.pragma "nounroll";
	add.s32 	%r32, %r102, -3;
	mul.wide.s32 	%rd12, %r32, 4;
	add.s64 	%rd13, %rd3, %rd12;
	ld.global.nc.u32 	%r33, [%rd13];
	shr.s32 	%r34, %r32, 1;
	cvt.s64.s32 	%rd14, %r34;
	add.s64 	%rd15, %rd2, %rd14;
	ld.global.nc.u8 	%rs9, [%rd15];
	cvt.u16.u8 	%rs10, %rs9;
	cvt.u16.u32 	%rs11, %r32;
	shl.b16 	%rs12, %rs11, 2;
	and.b16  	%rs13, %rs12, 4;
	cvt.u32.u16 	%r35, %rs13;
	shr.u16 	%rs14, %rs10, %r35;
	shl.b16 	%rs15, %rs14, 12;
	shr.s16 	%rs16, %rs15, 12;
	cvt.rn.f32.s16 	%f25, %rs16;
	add.s32 	%r36, %r33, %r5;
	mul.wide.s32 	%rd16, %r36, 2;
	add.s64 	%rd17, %rd1, %rd16;
	ld.global.nc.u16 	%rs1, [%rd17];
	// begin inline asm
	{  cvt.f32.f16 %f17, %rs1;}

	// end inline asm
	fma.rn.f32 	%f26, %f17, %f25, %f68;
	ld.global.nc.u32 	%r37, [%rd13+4];
	add.s32 	%r38, %r102, -2;
	shr.s32 	%r39, %r38, 1;
	cvt.s64.s32 	%rd18, %r39;
	add.s64 	%rd19, %rd2, %rd18;
	ld.global.nc.u8 	%rs17, [%rd19];
	cvt.u16.u8 	%rs18, %rs17;
	cvt.u16.u32 	%rs19, %r102;
	shl.b16 	%rs20, %rs19, 2;
	add.s16 	%rs21, %rs20, -8;
	and.b16  	%rs22, %rs21, 4;
	cvt.u32.u16 	%r40, %rs22;
	shr.u16 	%rs23, %rs18, %r40;
	shl.b16 	%rs24, %rs23, 12;
	shr.s16 	%rs25, %rs24, 12;
	cvt.rn.f32.s16 	%f27, %rs25;
	add.s32 	%r41, %r37, %r5;
	mul.wide.s32 	%rd20, %r41, 2;
	add.s64 	%rd21, %rd1, %rd20;
	ld.global.nc.u16 	%rs2, [%rd21];
	// begin inline asm
	{  cvt.f32.f16 %f18, %rs2;}

	// end inline asm
	fma.rn.f32 	%f28, %f18, %f27, %f26;
	ld.global.nc.u32 	%r42, [%rd13+8];
	add.s32 	%r43, %r102, -1;
	shr.s32 	%r44, %r43, 1;
	cvt.s64.s32 	%rd22, %r44;
	add.s64 	%rd23, %rd2, %rd22;
	ld.global.nc.u8 	%rs26, [%rd23];
	cvt.u16.u8 	%rs27, %rs26;
	shr.u16 	%rs28, %rs27, %r35;
	shl.b16 	%rs29, %rs28, 12;
	shr.s16 	%rs30, %rs29, 12;
	cvt.rn.f32.s16 	%f29, %rs30;
	add.s32 	%r45, %r42, %r5;
	mul.wide.s32 	%rd24, %r45, 2;
	add.s64 	%rd25, %rd1, %rd24;
	ld.global.nc.u16 	%rs3, [%rd25];
	// begin inline asm
	{  cvt.f32.f16 %f19, %rs3;}

	// end inline asm
	fma.rn.f32 	%f30, %f19, %f29, %f28;
	ld.global.nc.u32 	%r46, [%rd13+12];
	shr.s32 	%r47, %r102, 1;
	cvt.s64.s32 	%rd26, %r47;
	add.s64 	%rd27, %rd2, %rd26;
	ld.global.nc.u8 	%rs31, [%rd27];
	cvt.u16.u8 	%rs32, %rs31;
	and.b16  	%rs33, %rs20, 4;
	cvt.u32.u16 	%r48, %rs33;
	shr.u16 	%rs34, %rs32, %r48;
	shl.b16 	%rs35, %rs34, 12;
	shr.s16 	%rs36, %rs35, 12;
	cvt.rn.f32.s16 	%f31, %rs36;
	add.s32 	%r49, %r46, %r5;
	mul.wide.s32 	%rd28, %r49, 2;
	add.s64 	%rd29, %rd1, %rd28;
	ld.global.nc.u16 	%rs4, [%rd29];
	// begin inline asm
	{  cvt.f32.f16 %f20, %rs4;}

	// end inline asm
	fma.rn.f32 	%f32, %f20, %f31, %f30;
	ld.global.nc.u32 	%r50, [%rd13+16];
	add.s32 	%r51, %r102, 1;
	shr.s32 	%r52, %r51, 1;
	cvt.s64.s32 	%rd30, %r52;
	add.s64 	%rd31, %rd2, %rd30;
	ld.global.nc.u8 	%rs37, [%rd31];
	cvt.u16.u8 	%rs38, %rs37;
	shr.u16 	%rs39, %rs38, %r35;
	shl.b16 	%rs40, %rs39, 12;
	shr.s16 	%rs41, %rs40, 12;
	cvt.rn.f32.s16 	%f33, %rs41;
	add.s32 	%r53, %r50, %r5;
	mul.wide.s32 	%rd32, %r53, 2;
	add.s64 	%rd33, %rd1, %rd32;
	ld.global.nc.u16 	%rs5, [%rd33];
	// begin inline asm
	{  cvt.f32.f16 %f21, %rs5;}

	// end inline asm
	fma.rn.f32 	%f34, %f21, %f33, %f32;
	ld.global.nc.u32 	%r54, [%rd13+20];
	add.s32 	%r55, %r102, 2;
	shr.s32 	%r56, %r55, 1;
	cvt.s64.s32 	%rd34, %r56;
	add.s64 	%rd35, %rd2, %rd34;
	ld.global.nc.u8 	%rs42, [%rd35];
	cvt.u16.u8 	%rs43, %rs42;
	add.s16 	%rs44, %rs20, 8;
	and.b16  	%rs45, %rs44, 4;
	cvt.u32.u16 	%r57, %rs45;
	shr.u16 	%rs46, %rs43, %r57;
	shl.b16 	%rs47, %rs46, 12;
	shr.s16 	%rs48, %rs47, 12;
	cvt.rn.f32.s16 	%f35, %rs48;
	add.s32 	%r58, %r54, %r5;
	mul.wide.s32 	%rd36, %r58, 2;
	add.s64 	%rd37, %rd1, %rd36;
	ld.global.nc.u16 	%rs6, [%rd37];
	// begin inline asm
	{  cvt.f32.f16 %f22, %rs6;}

	// end inline asm
	fma.rn.f32 	%f36, %f22, %f35, %f34;
	ld.global.nc.u32 	%r59, [%rd13+24];
	add.s32 	%r60, %r102, 3;
	shr.s32 	%r61, %r60, 1;
	cvt.s64.s32 	%rd38, %r61;
	add.s64 	%rd39, %rd2, %rd38;
	ld.global.nc.u8 	%rs49, [%rd39];
	cvt.u16.u8 	%rs50, %rs49;
	shr.u16 	%rs51, %rs50, %r35;
	shl.b16 	%rs52, %rs51, 12;
	shr.s16 	%rs53, %rs52, 12;
	cvt.rn.f32.s16 	%f37, %rs53;
	add.s32 	%r62, %r59, %r5;
	mul.wide.s32 	%rd40, %r62, 2;
	add.s64 	%rd41, %rd1, %rd40;
	ld.global.nc.u16 	%rs7, [%rd41];
	// begin inline asm
	{  cvt.f32.f16 %f23, %rs7;}

	// end inline asm
	fma.rn.f32 	%f38, %f23, %f37, %f36;
	ld.global.nc.u32 	%r63, [%rd13+28];
	add.s32 	%r64, %r102, 4;
	shr.s32 	%r65, %r64, 1;
	cvt.s64.s32 	%rd42, %r65;
	add.s64 	%rd43, %rd2, %rd42;
	ld.global.nc.u8 	%rs54, [%rd43];
	cvt.u16.u8 	%rs55, %rs54;
	add.s16 	%rs56, %rs20, 16;
	and.b16  	%rs57, %rs56, 4;
	cvt.u32.u16 	%r66, %rs57;
	shr.u16 	%rs58, %rs55, %r66;
	shl.b16 	%rs59, %rs58, 12;
	shr.s16 	%rs60, %rs59, 12;
	cvt.rn.f32.s16 	%f39, %rs60;
	add.s32 	%r67, %r63, %r5;
	mul.wide.s32 	%rd44, %r67, 2;
	add.s64 	%rd45, %rd1, %rd44;
	ld.global.nc.u16 	%rs8, [%rd45];
	// begin inline asm
	{  cvt.f32.f16 %f24, %rs8;}

	// end inline asm
	fma.rn.f32 	%f68, %f24, %f39, %f38;
	add.s32 	%r102, %r102, 8;
	add.s32 	%r101, %r101, 8;
	setp.ne.s32 	%p6, %r101, 0;
	@%p6 bra 	$L__BB0_4;
	add.s32 	%r104, %r102, -3;
$L__BB0_6:
	setp.eq.s32 	%p7, %r7, 0;
	@%p7 bra 	$L__BB0_14;
	and.b32  	%r16, %r6, 3;
	setp.lt.u32 	%p8, %r7, 4;
	@%p8 bra 	$L__BB0_9;
	mul.wide.s32 	%rd46, %r104, 4;
	add.s64 	%rd47, %rd3, %rd46;
	ld.global.nc.u32 	%r68, [%rd47];
	shr.s32 	%r69, %r104, 1;
	cvt.s64.s32 	%rd48, %r69;
	add.s64 	%rd49, %rd2, %rd48;
	ld.global.nc.u8 	%rs65, [%rd49];
	cvt.u16.u8 	%rs66, %rs65;
	cvt.u16.u32 	%rs67, %r104;
	shl.b16 	%rs68, %rs67, 2;
	and.b16  	%rs69, %rs68, 4;
	cvt.u32.u16 	%r70, %rs69;
	shr.u16 	%rs70, %rs66, %r70;
	shl.b16 	%rs71, %rs70, 12;
	shr.s16 	%rs72, %rs71, 12;
	cvt.rn.f32.s16 	%f45, %rs72;
	add.s32 	%r71, %r68, %r5;
	mul.wide.s32 	%rd50, %r71, 2;
	add.s64 	%rd51, %rd1, %rd50;
	ld.global.nc.u16 	%rs61, [%rd51];
	// begin inline asm
	{  cvt.f32.f16 %f41, %rs61;}

	// end inline asm
	fma.rn.f32 	%f46, %f41, %f45, %f68;
	add.s32 	%r72, %r104, 1;
	ld.global.nc.u32 	%r73, [%rd47+4];
	shr.s32 	%r74, %r72, 1;
	cvt.s64.s32 	%rd52, %r74;
	add.s64 	%rd53, %rd2, %rd52;
	ld.global.nc.u8 	%rs73, [%rd53];
	cvt.u16.u8 	%rs74, %rs73;
	cvt.u16.u32 	%rs75, %r72;
	shl.b16 	%rs76, %rs75, 2;
	and.b16  	%rs77, %rs76, 4;
	cvt.u32.u16 	%r75, %rs77;
	shr.u16 	%rs78, %rs74, %r75;
	shl.b16 	%rs79, %rs78, 12;
	shr.s16 	%rs80, %rs79, 12;
	cvt.rn.f32.s16 	%f47, %rs80;
	add.s32 	%r76, %r73, %r5;
	mul.wide.s32 	%rd54, %r76, 2;
	add.s64 	%rd55, %rd1, %rd54;
	ld.global.nc.u16 	%rs62, [%rd55];
	// begin inline asm
	{  cvt.f32.f16 %f42, %rs62;}

	// end inline asm
	fma.rn.f32 	%f48, %f42, %f47, %f46;
	add.s32 	%r77, %r104, 2;
	ld.global.nc.u32 	%r78, [%rd47+8];
	shr.s32 	%r79, %r77, 1;
	cvt.s64.s32 	%rd56, %r79;
	add.s64 	%rd57, %rd2, %rd56;
	ld.global.nc.u8 	%rs81, [%rd57];
	cvt.u16.u8 	%rs82, %rs81;
	shr.u16 	%rs83, %rs82, %r70;
	shl.b16 	%rs84, %rs83, 12;
	shr.s16 	%rs85, %rs84, 12;
	cvt.rn.f32.s16 	%f49, %rs85;
	add.s32 	%r80, %r78, %r5;
	mul.wide.s32 	%rd58, %r80, 2;
	add.s64 	%rd59, %rd1, %rd58;
	ld.global.nc.u16 	%rs63, [%rd59];
	// begin inline asm
	{  cvt.f32.f16 %f43, %rs63;}

	// end inline asm
	fma.rn.f32 	%f50, %f43, %f49, %f48;
	add.s32 	%r81, %r104, 3;
	ld.global.nc.u32 	%r82, [%rd47+12];
	shr.s32 	%r83, %r81, 1;
	cvt.s64.s32 	%rd60, %r83;
	add.s64 	%rd61, %rd2, %rd60;
	ld.global.nc.u8 	%rs86, [%rd61];
	cvt.u16.u8 	%rs87, %rs86;
	cvt.u16.u32 	%rs88, %r81;
	shl.b16 	%rs89, %rs88, 2;
	and.b16  	%rs90, %rs89, 4;
	cvt.u32.u16 	%r84, %rs90;
	shr.u16 	%rs91, %rs87, %r84;
	shl.b16 	%rs92, %rs91, 12;
	shr.s16 	%rs93, %rs92, 12;
	cvt.rn.f32.s16 	%f51, %rs93;
	add.s32 	%r85, %r82, %r5;
	mul.wide.s32 	%rd62, %r85, 2;
	add.s64 	%rd63, %rd1, %rd62;
	ld.global.nc.u16 	%rs64, [%rd63];
	// begin inline asm
	{  cvt.f32.f16 %f44, %rs64;}

	// end inline asm
	fma.rn.f32 	%f68, %f44, %f51, %f50;
	add.s32 	%r104, %r104, 4;
$L__BB0_9:
	setp.eq.s32 	%p9, %r16, 0;
	@%p9 bra 	$L__BB0_14;
	setp.eq.s32 	%p10, %r16, 1;
	@%p10 bra 	$L__BB0_12;
	mul.wide.s32 	%rd64, %r104, 4;
	add.s64 	%rd65, %rd3, %rd64;
	ld.global.nc.u32 	%r86, [%rd65];
	shr.s32 	%r87, %r104, 1;
	cvt.s64.s32 	%rd66, %r87;
	add.s64 	%rd67, %rd2, %rd66;
	ld.global.nc.u8 	%rs96, [%rd67];
	cvt.u16.u8 	%rs97, %rs96;
	cvt.u16.u32 	%rs98, %r104;
	shl.b16 	%rs99, %rs98, 2;
	and.b16  	%rs100, %rs99, 4;
	cvt.u32.u16 	%r88, %rs100;
	shr.u16 	%rs101, %rs97, %r88;
	shl.b16 	%rs102, %rs101, 12;
	shr.s16 	%rs103, %rs102, 12;
	cvt.rn.f32.s16 	%f55, %rs103;
	add.s32 	%r89, %r86, %r5;
	mul.wide.s32 	%rd68, %r89, 2;
	add.s64 	%rd69, %rd1, %rd68;
	ld.global.nc.u16 	%rs94, [%rd69];
	// begin inline asm
	{  cvt.f32.f16 %f53, %rs94;}

	// end inline asm
	fma.rn.f32 	%f56, %f53, %f55, %f68;
	add.s32 	%r90, %r104, 1;
	ld.global.nc.u32 	%r91, [%rd65+4];
	shr.s32 	%r92, %r90, 1;
	cvt.s64.s32 	%rd70, %r92;
	add.s64 	%rd71, %rd2, %rd70;
	ld.global.nc.u8 	%rs104, [%rd71];
	cvt.u16.u8 	%rs105, %rs104;
	cvt.u16.u32 	%rs106, %r90;
	shl.b16 	%rs107, %rs106, 2;
	and.b16  	%rs108, %rs107, 4;
	cvt.u32.u16 	%r93, %rs108;
	shr.u16 	%rs109, %rs105, %r93;
	shl.b16 	%rs110, %rs109, 12;
	shr.s16 	%rs111, %rs110, 12;
	cvt.rn.f32.s16 	%f57, %rs111;
	add.s32 	%r94, %r91, %r5;
	mul.wide.s32 	%rd72, %r94, 2;
	add.s64 	%rd73, %rd1, %rd72;
	ld.global.nc.u16 	%rs95, [%rd73];
	// begin inline asm
	{  cvt.f32.f16 %f54, %rs95;}

	// end inline asm
	fma.rn.f32 	%f68, %f54, %f57, %f56;
	add.s32 	%r104, %r104, 2;
$L__BB0_12:
	and.b32  	%r95, %r6, 1;
	setp.eq.b32 	%p11, %r95, 1;
	not.pred 	%p12, %p11;
	@%p12 bra 	$L__BB0_14;
	mul.wide.s32 	%rd74, %r104, 4;
	add.s64 	%rd75, %rd3, %rd74;
	ld.global.nc.u32 	%r96, [%rd75];
	shr.s32 	%r97, %r104, 1;
	cvt.s64.s32 	%rd76, %r97;
	add.s64 	%rd77, %rd2, %rd76;
	ld.global.nc.u8 	%rs113, [%rd77];
	cvt.u16.u8 	%rs114, %rs113;
	cvt.u16.u32 	%rs115, %r104;
	shl.b16 	%rs116, %rs115, 2;
	and.b16  	%rs117, %rs116, 4;
	cvt.u32.u16 	%r98, %rs117;
	shr.u16 	%rs118, %rs114, %r98;
	shl.b16 	%rs119, %rs118, 12;
	shr.s16 	%rs120, %rs119, 12;
	cvt.rn.f32.s16 	%f59, %rs120;
	add.s32 	%r99, %r96, %r5;
	mul.wide.s32 	%rd78, %r99, 2;
	add.s64 	%rd79, %rd1, %rd78;
	ld.global.nc.u16 	%rs112, [%rd79];
	// begin inline asm
	{  cvt.f32.f16 %f58, %rs112;}

	// end inline asm
	fma.rn.f32 	%f68, %f58, %f59, %f68;
$L__BB0_14:
	// begin inline asm
	{  cvt.rn.f16.f32 %rs121, %f68;}

	// end inline asm
	mad.lo.s32 	%r100, %r22, %r2, %r1;
	cvta.to.global.u64 	%rd80, %rd5;
	mul.wide.s32 	%rd81, %r100, 2;
	add.s64 	%rd82, %rd80, %rd81;
	st.global.u16 	[%rd82], %rs121;
$L__BB0_15:
	ret;

}


// ===== COMPILED SASS (sm_100) =====

	.target	sm_100

	.elftype	@"ET_EXEC"


//--------------------- .note.nv.tkinfo           --------------------------
	.section	.note.nv.tkinfo,"",@"SHT_NOTE"
	.sectionflags	@"SHF_NOTE_NV_TKINFO"
	.tkinfo
        /*0018*/ 	.word	0x00000002
        /*0030*/ 	.string	""
        /*0030*/ 	.string	"ptxas"
        /*0030*/ 	.string	"Cuda compilation tools, release 13.0, V13.0.88"
        /*0030*/ 	.string	"Build cuda_13.0.r13.0/compiler.36424714_0"
        /*0030*/ 	.string	"-arch sm_100 -m 64 "



//--------------------- .note.nv.cuinfo           --------------------------
	.section	.note.nv.cuinfo,"",@"SHT_NOTE"
	.sectionflags	@"SHF_NOTE_NV_CUINFO"
        /*0018*/ 	.short	0x0002
        /*001a*/ 	.short	0x0064
        /*001c*/ 	.short	0x0082
	.zero		2


//--------------------- .nv.info                  --------------------------
	.section	.nv.info,"",@"SHT_CUDA_INFO"
	.align	4


	//----- nvinfo : EIATTR_REGCOUNT
	.align		4
        /*0000*/ 	.byte	0x04, 0x2f
        /*0002*/ 	.short	(.L_1 - .L_0)
	.align		4
.L_0:
        /*0004*/ 	.word	index@(_Z21ref_csr_spmm_wxT_fp16iiiiPKiS0_PKhPK6__halfPS3_)
        /*0008*/ 	.word	0x00000020


	//----- nvinfo : EIATTR_FRAME_SIZE
	.align		4
.L_1:
        /*000c*/ 	.byte	0x04, 0x11
        /*000e*/ 	.short	(.L_3 - .L_2)
	.align		4
.L_2:
        /*0010*/ 	.word	index@(_Z21ref_csr_spmm_wxT_fp16iiiiPKiS0_PKhPK6__halfPS3_)
        /*0014*/ 	.word	0x00000000


	//----- nvinfo : EIATTR_MIN_STACK_SIZE
	.align		4
.L_3:
        /*0018*/ 	.byte	0x04, 0x12
        /*001a*/ 	.short	(.L_5 - .L_4)
	.align		4
.L_4:
        /*001c*/ 	.word	index@(_Z21ref_csr_spmm_wxT_fp16iiiiPKiS0_PKhPK6__halfPS3_)
        /*0020*/ 	.word	0x00000000
.L_5:


//--------------------- .nv.compat                --------------------------
	.section	.nv.compat,"",@"SHT_CUDA_COMPAT_INFO"
	.align	4
        /*0000*/ 	.byte	0x02, 0x09, 0x00, 0x00, 0x02, 0x02, 0x01, 0x00, 0x02, 0x05, 0x05, 0x00, 0x03, 0x07, 0x01, 0x01
        /*0010*/ 	.byte	0x02, 0x03, 0x00, 0x00, 0x02, 0x06, 0x01, 0x00, 0x04, 0x0b, 0x08, 0x00, 0x09, 0x00, 0x00, 0x00
        /*0020*/ 	.byte	0x00, 0x00, 0x00, 0x00


//--------------------- .nv.info._Z21ref_csr_spmm_wxT_fp16iiiiPKiS0_PKhPK6__halfPS3_ --------------------------
	.section	.nv.info._Z21ref_csr_spmm_wxT_fp16iiiiPKiS0_PKhPK6__halfPS3_,"",@"SHT_CUDA_INFO"
	.sectionflags	@""
	.align	4


	//----- nvinfo : EIATTR_CUDA_API_VERSION
	.align		4
        /*0000*/ 	.byte	0x04, 0x37
        /*0002*/ 	.short	(.L_7 - .L_6)
.L_6:
        /*0004*/ 	.word	0x00000082


	//----- nvinfo : EIATTR_KPARAM_INFO
	.align		4
.L_7:
        /*0008*/ 	.byte	0x04, 0x17
        /*000a*/ 	.short	(.L_9 - .L_8)
.L_8:
        /*000c*/ 	.word	0x00000000
        /*0010*/ 	.short	0x0008
        /*0012*/ 	.short	0x0030
        /*0014*/ 	.byte	0x00, 0xf5, 0x21, 0x00


	//----- nvinfo : EIATTR_KPARAM_INFO
	.align		4
.L_9:
        /*0018*/ 	.byte	0x04, 0x17
        /*001a*/ 	.short	(.L_11 - .L_10)
.L_10:
        /*001c*/ 	.word	0x00000000
        /*0020*/ 	.short	0x0007
        /*0022*/ 	.short	0x0028
        /*0024*/ 	.byte	0x00, 0xf5, 0x21, 0x00


	//----- nvinfo : EIATTR_KPARAM_INFO
	.align		4
.L_11:
        /*0028*/ 	.byte	0x04, 0x17
        /*002a*/ 	.short	(.L_13 - .L_12)
.L_12:
        /*002c*/ 	.word	0x00000000
        /*0030*/ 	.short	0x0006
        /*0032*/ 	.short	0x0020
        /*0034*/ 	.byte	0x00, 0xf5, 0x21, 0x00


	//----- nvinfo : EIATTR_KPARAM_INFO
	.align		4
.L_13:
        /*0038*/ 	.byte	0x04, 0x17
        /*003a*/ 	.short	(.L_15 - .L_14)
.L_14:
        /*003c*/ 	.word	0x00000000
        /*0040*/ 	.short	0x0005
        /*0042*/ 	.short	0x0018
        /*0044*/ 	.byte	0x00, 0xf5, 0x21, 0x00


	//----- nvinfo : EIATTR_KPARAM_INFO
	.align		4
.L_15:
        /*0048*/ 	.byte	0x04, 0x17
        /*004a*/ 	.short	(.L_17 - .L_16)
.L_16:
        /*004c*/ 	.word	0x00000000
        /*0050*/ 	.short	0x0004
        /*0052*/ 	.short	0x0010
        /*0054*/ 	.byte	0x00, 0xf5, 0x21, 0x00


	//----- nvinfo : EIATTR_KPARAM_INFO
	.align		4
.L_17:
        /*0058*/ 	.byte	0x04, 0x17
        /*005a*/ 	.short	(.L_19 - .L_18)
.L_18:
        /*005c*/ 	.word	0x00000000
        /*0060*/ 	.short	0x0003
        /*0062*/ 	.short	0x000c
        /*0064*/ 	.byte	0x00, 0xf0, 0x11, 0x00


	//----- nvinfo : EIATTR_KPARAM_INFO
	.align		4
.L_19:
        /*0068*/ 	.byte	0x04, 0x17
        /*006a*/ 	.short	(.L_21 - .L_20)
.L_20:
        /*006c*/ 	.word	0x00000000
        /*0070*/ 	.short	0x0002
        /*0072*/ 	.short	0x0008
        /*0074*/ 	.byte	0x00, 0xf0, 0x11, 0x00


	//----- nvinfo : EIATTR_KPARAM_INFO
	.align		4
.L_21:
        /*0078*/ 	.byte	0x04, 0x17
        /*007a*/ 	.short	(.L_23 - .L_22)
.L_22:
        /*007c*/ 	.word	0x00000000
        /*0080*/ 	.short	0x0001
        /*0082*/ 	.short	0x0004
        /*0084*/ 	.byte	0x00, 0xf0, 0x11, 0x00


	//----- nvinfo : EIATTR_KPARAM_INFO
	.align		4
.L_23:
        /*0088*/ 	.byte	0x04, 0x17
        /*008a*/ 	.short	(.L_25 - .L_24)
.L_24:
        /*008c*/ 	.word	0x00000000
        /*0090*/ 	.short	0x0000
        /*0092*/ 	.short	0x0000
        /*0094*/ 	.byte	0x00, 0xf0, 0x11, 0x00


	//----- nvinfo : EIATTR_SPARSE_MMA_MASK
	.align		4
.L_25:
        /*0098*/ 	.byte	0x03, 0x50
        /*009a*/ 	.short	0x0000


	//----- nvinfo : EIATTR_MAXREG_COUNT
	.align		4
        /*009c*/ 	.byte	0x03, 0x1b
        /*009e*/ 	.short	0x00ff


	//----- nvinfo : EIATTR_MERCURY_ISA_VERSION
	.align		4
        /*00a0*/ 	.byte	0x03, 0x5f
        /*00a2*/ 	.short	0x0101


	//----- nvinfo : EIATTR_VRC_CTA_INIT_COUNT
	.align		4
        /*00a4*/ 	.byte	0x02, 0x4a
	.zero		1
	.zero		1


	//----- nvinfo : EIATTR_EXIT_INSTR_OFFSETS
	.align		4
        /*00a8*/ 	.byte	0x04, 0x1c
        /*00aa*/ 	.short	(.L_27 - .L_26)


	//   ....[0]....
.L_26:
        /*00ac*/ 	.word	0x000000d0


	//   ....[1]....
        /*00b0*/ 	.word	0x000017a0


	//----- nvinfo : EIATTR_CRS_STACK_SIZE
	.align		4
.L_27:
        /*00b4*/ 	.byte	0x04, 0x1e
        /*00b6*/ 	.short	(.L_29 - .L_28)
.L_28:
        /*00b8*/ 	.word	0x00000000


	//----- nvinfo : EIATTR_CBANK_PARAM_SIZE
	.align		4
.L_29:
        /*00bc*/ 	.byte	0x03, 0x19
        /*00be*/ 	.short	0x0038


	//----- nvinfo : EIATTR_PARAM_CBANK
	.align		4
        /*00c0*/ 	.byte	0x04, 0x0a
        /*00c2*/ 	.short	(.L_31 - .L_30)
	.align		4
.L_30:
        /*00c4*/ 	.word	index@(.nv.constant0._Z21ref_csr_spmm_wxT_fp16iiiiPKiS0_PKhPK6__halfPS3_)
        /*00c8*/ 	.short	0x0380
        /*00ca*/ 	.short	0x0038


	//----- nvinfo : EIATTR_SW_WAR
	.align		4
.L_31:
        /*00cc*/ 	.byte	0x04, 0x36
        /*00ce*/ 	.short	(.L_33 - .L_32)
.L_32:
        /*00d0*/ 	.word	0x00000008
.L_33:


//--------------------- .nv.callgraph             --------------------------
	.section	.nv.callgraph,"",@"SHT_CUDA_CALLGRAPH"
	.align	4
	.sectionentsize	8
	.align		4
        /*0000*/ 	.word	0x00000000
	.align		4
        /*0004*/ 	.word	0xffffffff
	.align		4
        /*0008*/ 	.word	0x00000000
	.align		4
        /*000c*/ 	.word	0xfffffffe
	.align		4
        /*0010*/ 	.word	0x00000000
	.align		4
        /*0014*/ 	.word	0xfffffffd
	.align		4
        /*0018*/ 	.word	0x00000000
	.align		4
        /*001c*/ 	.word	0xfffffffc


//--------------------- .text._Z21ref_csr_spmm_wxT_fp16iiiiPKiS0_PKhPK6__halfPS3_ --------------------------
	.section	.text._Z21ref_csr_spmm_wxT_fp16iiiiPKiS0_PKhPK6__halfPS3_,"ax",@progbits
	.align	128
        .global         _Z21ref_csr_spmm_wxT_fp16iiiiPKiS0_PKhPK6__halfPS3_
        .type           _Z21ref_csr_spmm_wxT_fp16iiiiPKiS0_PKhPK6__halfPS3_,@function
        .size           _Z21ref_csr_spmm_wxT_fp16iiiiPKiS0_PKhPK6__halfPS3_,(.L_x_11 - _Z21ref_csr_spmm_wxT_fp16iiiiPKiS0_PKhPK6__halfPS3_)
        .other          _Z21ref_csr_spmm_wxT_fp16iiiiPKiS0_PKhPK6__halfPS3_,@"STO_CUDA_ENTRY STV_DEFAULT"
_Z21ref_csr_spmm_wxT_fp16iiiiPKiS0_PKhPK6__halfPS3_:
.text._Z21ref_csr_spmm_wxT_fp16iiiiPKiS0_PKhPK6__halfPS3_:
[----:B------:R-:W-:Y:S01]  /*0000*/  LDC R1, c[0x0][0x37c] ;  /* 0x0000df00ff017b82 */ /* 0x000fe20000000800 */
[----:B------:R-:W0:Y:S07]  /*0010*/  S2R R3, SR_TID.X ;  /* 0x0000000000037919 */ /* 0x000e2e0000002100 */
[----:B------:R-:W0:Y:S01]  /*0020*/  S2UR UR4, SR_CTAID.X ;  /* 0x00000000000479c3 */ /* 0x000e220000002500 */
[----:B------:R-:W1:Y:S01]  /*0030*/  LDCU UR6, c[0x0][0x388] ;  /* 0x00007100ff0677ac */ /* 0x000e620008000800 */
[----:B------:R-:W2:Y:S01]  /*0040*/  S2R R5, SR_TID.Y ;  /* 0x0000000000057919 */ /* 0x000ea20000002200 */
[----:B------:R-:W3:Y:S05]  /*0050*/  LDCU UR7, c[0x0][0x380] ;  /* 0x00007000ff0777ac */ /* 0x000eea0008000800 */
[----:B------:R-:W0:Y:S08]  /*0060*/  LDC R0, c[0x0][0x360] ;  /* 0x0000d800ff007b82 */ /* 0x000e300000000800 */
[----:B------:R-:W2:Y:S08]  /*0070*/  S2UR UR5, SR_CTAID.Y ;  /* 0x00000000000579c3 */ /* 0x000eb00000002600 */
[----:B------:R-:W2:Y:S01]  /*0080*/  LDC R2, c[0x0][0x364] ;  /* 0x0000d900ff027b82 */ /* 0x000ea20000000800 */
[----:B0-----:R-:W-:-:S05]  /*0090*/  IMAD R0, R0, UR4, R3 ;  /* 0x0000000400007c24 */ /* 0x001fca000f8e0203 */
[----:B-1----:R-:W-:Y:S01]  /*00a0*/  ISETP.GE.AND P0, PT, R0, UR6, PT ;  /* 0x0000000600007c0c */ /* 0x002fe2000bf06270 */
[----:B--2---:R-:W-:-:S05]  /*00b0*/  IMAD R3, R2, UR5, R5 ;  /* 0x0000000502037c24 */ /* 0x004fca000f8e0205 */
[----:B---3--:R-:W-:-:S13]  /*00c0*/  ISETP.GE.OR P0, PT, R3, UR7, P0 ;  /* 0x0000000703007c0c */ /* 0x008fda0008706670 */
[----:B------:R-:W-:Y:S05]  /*00d0*/  @P0 EXIT ;  /* 0x000000000000094d */ /* 0x000fea0003800000 */
[----:B------:R-:W0:Y:S01]  /*00e0*/  LDC.64 R4, c[0x0][0x390] ;  /* 0x0000e400ff047b82 */ /* 0x000e220000000a00 */
[----:B------:R-:W1:Y:S01]  /*00f0*/  LDCU.64 UR4, c[0x0][0x358] ;  /* 0x00006b00ff0477ac */ /* 0x000e620008000a00 */
[----:B------:R-:W2:Y:S01]  /*0100*/  LDCU UR7, c[0x0][0x384] ;  /* 0x00007080ff0777ac */ /* 0x000ea20008000800 */
[----:B------:R-:W3:Y:S01]  /*0110*/  LDCU.64 UR8, c[0x0][0x3a0] ;  /* 0x00007400ff0877ac */ /* 0x000ee20008000a00 */
[----:B0-----:R-:W-:-:S05]  /*0120*/  IMAD.WIDE.U32 R4, R3, 0x4, R4 ;  /* 0x0000000403047825 */ /* 0x001fca00078e0004 */
[----:B-1----:R-:W4:Y:S04]  /*0130*/  LDG.E.CONSTANT R6, desc[UR4][R4.64] ;  /* 0x0000000404067981 */ /* 0x002f28000c1e9900 */
[----:B------:R-:W4:Y:S01]  /*0140*/  LDG.E.CONSTANT R7, desc[UR4][R4.64+0x4] ;  /* 0x0000040404077981 */ /* 0x000f22000c1e9900 */
[----:B------:R-:W-:Y:S01]  /*0150*/  BSSY.RECONVERGENT B0, `(.L_x_0) ;  /* 0x000015f000007945 */ /* 0x000fe20003800200 */
[----:B------:R-:W-:Y:S01]  /*0160*/  IMAD.MOV.U32 R12, RZ, RZ, RZ ;  /* 0x000000ffff0c7224 */ /* 0x000fe200078e00ff */
[----:B----4-:R-:W-:-:S13]  /*0170*/  ISETP.GE.AND P0, PT, R6, R7, PT ;  /* 0x000000070600720c */ /* 0x010fda0003f06270 */
[----:B--23--:R-:W-:Y:S05]  /*0180*/  @P0 BRA `(.L_x_1) ;  /* 0x00000014006c0947 */ /* 0x00cfea0003800000 */
[----:B------:R-:W-:Y:S01]  /*0190*/  IMAD.IADD R2, R6, 0x1, -R7 ;  /* 0x0000000106027824 */ /* 0x000fe200078e0a07 */
[----:B------:R-:W-:Y:S01]  /*01a0*/  BSSY.RECONVERGENT B1, `(.L_x_2) ;  /* 0x00000ad000017945 */ /* 0x000fe20003800200 */
[----:B------:R-:W-:-:S03]  /*01b0*/  IMAD.MOV.U32 R12, RZ, RZ, RZ ;  /* 0x000000ffff0c7224 */ /* 0x000fc600078e00ff */
[----:B------:R-:W-:Y:S01]  /*01c0*/  ISETP.GT.U32.AND P0, PT, R2, -0x8, PT ;  /* 0xfffffff80200780c */ /* 0x000fe20003f04070 */
[----:B------:R-:W-:-:S05]  /*01d0*/  IMAD.IADD R2, R7, 0x1, -R6 ;  /* 0x0000000107027824 */ /* 0x000fca00078e0a06 */
[----:B------:R-:W-:-:S07]  /*01e0*/  LOP3.LUT R4, R2, 0x7, RZ, 0xc0, !PT ;  /* 0x0000000702047812 */ /* 0x000fce00078ec0ff */
[----:B------:R-:W-:Y:S05]  /*01f0*/  @P0 BRA `(.L_x_3) ;  /* 0x00000008009c0947 */ /* 0x000fea0003800000 */
[----:B------:R-:W0:Y:S01]  /*0200*/  LDC.64 R14, c[0x0][0x398] ;  /* 0x0000e600ff0e7b82 */ /* 0x000e220000000a00 */
[----:B------:R-:W-:Y:S01]  /*0210*/  LOP3.LUT R7, R2, 0xfffffff8, RZ, 0xc0, !PT ;  /* 0xfffffff802077812 */ /* 0x000fe200078ec0ff */
[----:B------:R-:W-:Y:S01]  /*0220*/  BSSY.RECONVERGENT B2, `(.L_x_4) ;  /* 0x00000a3000027945 */ /* 0x000fe20003800200 */
[----:B------:R-:W-:Y:S02]  /*0230*/  VIADD R5, R6, 0x3 ;  /* 0x0000000306057836 */ /* 0x000fe40000000000 */
[----:B------:R-:W-:Y:S02]  /*0240*/  IMAD.MOV.U32 R12, RZ, RZ, RZ ;  /* 0x000000ffff0c7224 */ /* 0x000fe400078e00ff */
[----:B------:R-:W-:Y:S01]  /*0250*/  IMAD.MOV R6, RZ, RZ, -R7 ;  /* 0x000000ffff067224 */ /* 0x000fe200078e0a07 */
[----:B------:R-:W1:Y:S06]  /*0260*/  LDC.64 R16, c[0x0][0x3a8] ;  /* 0x0000ea00ff107b82 */ /* 0x000e6c0000000a00 */
.L_x_5:
[----:B------:R-:W-:-:S04]  /*0270*/  VIADD R27, R5, 0xfffffffd ;  /* 0xfffffffd051b7836 */ /* 0x000fc80000000000 */
[----:B0-----:R-:W-:-:S05]  /*0280*/  IMAD.WIDE R18, R27, 0x4, R14 ;  /* 0x000000041b127825 */ /* 0x001fca00078e020e */
[----:B------:R-:W2:Y:S04]  /*0290*/  LDG.E.CONSTANT R7, desc[UR4][R18.64] ;  /* 0x0000000412077981 */ /* 0x000ea8000c1e9900 */
[----:B------:R-:W3:Y:S01]  /*02a0*/  LDG.E.CONSTANT R9, desc[UR4][R18.64+0x4] ;  /* 0x0000040412097981 */ /* 0x000ee2000c1e9900 */
[----:B------:R-:W-:-:S03]  /*02b0*/  VIADD R8, R5, 0xfffffffe ;  /* 0xfffffffe05087836 */ /* 0x000fc60000000000 */
[----:B------:R-:W4:Y:S02]  /*02c0*/  LDG.E.CONSTANT R13, desc[UR4][R18.64+0x1c] ;  /* 0x00001c04120d7981 */ /* 0x000f24000c1e9900 */
[----:B------:R-:W-:-:S04]  /*02d0*/  SHF.R.S32.HI R8, RZ, 0x1, R8 ;  /* 0x00000001ff087819 */ /* 0x000fc80000011408 */
[----:B------:R-:W-:-:S04]  /*02e0*/  IADD3 R10, P0, PT, R8, UR8, RZ ;  /* 0x00000008080a7c10 */ /* 0x000fc8000ff1e0ff */
[----:B------:R-:W-:-:S05]  /*02f0*/  LEA.HI.X.SX32 R11, R8, UR9, 0x1, P0 ;  /* 0x00000009080b7c11 */ /* 0x000fca00080f0eff */
[----:B------:R-:W5:Y:S01]  /*0300*/  LDG.E.U8.CONSTANT R10, desc[UR4][R10.64] ;  /* 0x000000040a0a7981 */ /* 0x000f62000c1e9100 */
[----:B------:R-:W-:-:S04]  /*0310*/  SHF.R.S32.HI R8, RZ, 0x1, R27 ;  /* 0x00000001ff087819 */ /* 0x000fc8000001141b */
[----:B------:R-:W-:-:S04]  /*0320*/  IADD3 R22, P0, PT, R8, UR8, RZ ;  /* 0x0000000808167c10 */ /* 0x000fc8000ff1e0ff */
[----:B------:R-:W-:Y:S01]  /*0330*/  LEA.HI.X.SX32 R23, R8, UR9, 0x1, P0 ;  /* 0x0000000908177c11 */ /* 0x000fe200080f0eff */
[----:B------:R-:W4:Y:S04]  /*0340*/  LDG.E.CONSTANT R11, desc[UR4][R18.64+0x18] ;  /* 0x00001804120b7981 */ /* 0x000f28000c1e9900 */
[----:B------:R0:W4:Y:S01]  /*0350*/  LDG.E.U8.CONSTANT R21, desc[UR4][R22.64] ;  /* 0x0000000416157981 */ /* 0x000122000c1e9100 */
[----:B--2---:R-:W-:-:S04]  /*0360*/  IMAD R7, R0, UR7, R7 ;  /* 0x0000000700077c24 */ /* 0x004fc8000f8e0207 */
[----:B-1----:R-:W-:-:S04]  /*0370*/  IMAD.WIDE R24, R7, 0x2, R16 ;  /* 0x0000000207187825 */ /* 0x002fc800078e0210 */
[----:B---3--:R-:W-:Y:S01]  /*0380*/  IMAD R9, R0, UR7, R9 ;  /* 0x0000000700097c24 */ /* 0x008fe2000f8e0209 */
[----:B------:R-:W2:Y:S03]  /*0390*/  LDG.E.U16.CONSTANT R20, desc[UR4][R24.64] ;  /* 0x0000000418147981 */ /* 0x000ea6000c1e9500 */
[----:B------:R-:W-:-:S05]  /*03a0*/  IMAD.WIDE R8, R9, 0x2, R16 ;  /* 0x0000000209087825 */ /* 0x000fca00078e0210 */
[----:B------:R1:W3:Y:S01]  /*03b0*/  LDG.E.U16.CONSTANT R26, desc[UR4][R8.64] ;  /* 0x00000004081a7981 */ /* 0x0002e2000c1e9500 */
[----:B------:R-:W-:-:S03]  /*03c0*/  SHF.R.S32.HI R7, RZ, 0x1, R5 ;  /* 0x00000001ff077819 */ /* 0x000fc60000011405 */
[----:B------:R-:W3:Y:S01]  /*03d0*/  LDG.E.CONSTANT R25, desc[UR4][R18.64+0xc] ;  /* 0x00000c0412197981 */ /* 0x000ee2000c1e9900 */
[----:B------:R-:W-:-:S04]  /*03e0*/  IADD3 R28, P0, PT, R7, UR8, RZ ;  /* 0x00000008071c7c10 */ /* 0x000fc8000ff1e0ff */
[----:B------:R-:W-:Y:S01]  /*03f0*/  LEA.HI.X.SX32 R29, R7, UR9, 0x1, P0 ;  /* 0x00000009071d7c11 */ /* 0x000fe200080f0eff */
[----:B------:R-:W-:Y:S01]  /*0400*/  VIADD R7, R5, 0x2 ;  /* 0x0000000205077836 */ /* 0x000fe20000000000 */
[----:B------:R-:W3:Y:S04]  /*0410*/  LDG.E.CONSTANT R9, desc[UR4][R18.64+0x14] ;  /* 0x0000140412097981 */ /* 0x000ee8000c1e9900 */
[----:B------:R-:W-:Y:S01]  /*0420*/  SHF.R.S32.HI R7, RZ, 0x1, R7 ;  /* 0x00000001ff077819 */ /* 0x000fe20000011407 */
[----:B------:R-:W3:Y:S03]  /*0430*/  LDG.E.U8.CONSTANT R28, desc[UR4][R28.64] ;  /* 0x000000041c1c7981 */ /* 0x000ee6000c1e9100 */
[----:B0-----:R-:W-:-:S04]  /*0440*/  IADD3 R22, P0, PT, R7, UR8, RZ ;  /* 0x0000000807167c10 */ /* 0x001fc8000ff1e0ff */
[----:B------:R-:W-:Y:S02]  /*0450*/  LEA.HI.X.SX32 R23, R7, UR9, 0x1, P0 ;  /* 0x0000000907177c11 */ /* 0x000fe400080f0eff */
[----:B------:R-:W3:Y:S04]  /*0460*/  LDG.E.CONSTANT R7, desc[UR4][R18.64+0x10] ;  /* 0x0000100412077981 */ /* 0x000ee8000c1e9900 */
[----:B------:R5:W3:Y:S04]  /*0470*/  LDG.E.U8.CONSTANT R24, desc[UR4][R22.64] ;  /* 0x0000000416187981 */ /* 0x000ae8000c1e9100 */
[----:B------:R0:W3:Y:S01]  /*0480*/  LDG.E.CONSTANT R29, desc[UR4][R18.64+0x8] ;  /* 0x00000804121d7981 */ /* 0x0000e2000c1e9900 */
[----:B-1----:R-:W-:-:S04]  /*0490*/  IMAD.SHL.U32 R8, R27, 0x4, RZ ;  /* 0x000000041b087824 */ /* 0x002fc800078e00ff */
[----:B------:R-:W-:-:S05]  /*04a0*/  VIADD R27, R8, 0x4 ;  /* 0x00000004081b7836 */ /* 0x000fca0000000000 */
[----:B------:R-:W-:-:S04]  /*04b0*/  LOP3.LUT R27, R27, 0x4, RZ, 0xc0, !PT ;  /* 0x000000041b1b7812 */ /* 0x000fc800078ec0ff */
[----:B------:R-:W-:-:S04]  /*04c0*/  ISETP.GT.U32.AND P0, PT, R27, 0xffff, PT ;  /* 0x0000ffff1b00780c */ /* 0x000fc80003f04070 */
[----:B------:R-:W-:-:S04]  /*04d0*/  SEL R27, R27, 0xffff, !P0 ;  /* 0x0000ffff1b1b7807 */ /* 0x000fc80004000000 */
[----:B------:R-:W-:-:S04]  /*04e0*/  LOP3.LUT R27, R27, 0xffff, RZ, 0xc0, !PT ;  /* 0x0000ffff1b1b7812 */ /* 0x000fc800078ec0ff */
[----:B-----5:R-:W-:Y:S02]  /*04f0*/  SHF.R.U32.HI R22, RZ, R27, R10 ;  /* 0x0000001bff167219 */ /* 0x020fe4000001160a */
[----:B------:R-:W-:-:S04]  /*0500*/  LOP3.LUT R10, R8, 0x4, RZ, 0xc0, !PT ;  /* 0x00000004080a7812 */ /* 0x000fc800078ec0ff */
[----:B------:R-:W-:-:S04]  /*0510*/  ISETP.GT.U32.AND P0, PT, R10, 0xffff, PT ;  /* 0x0000ffff0a00780c */ /* 0x000fc80003f04070 */
[----:B------:R-:W-:-:S04]  /*0520*/  SEL R10, R10, 0xffff, !P0 ;  /* 0x0000ffff0a0a7807 */ /* 0x000fc80004000000 */
[----:B------:R-:W-:-:S04]  /*0530*/  LOP3.LUT R10, R10, 0xffff, RZ, 0xc0, !PT ;  /* 0x0000ffff0a0a7812 */ /* 0x000fc800078ec0ff */
[----:B----4-:R-:W-:-:S05]  /*0540*/  SHF.R.U32.HI R21, RZ, R10, R21 ;  /* 0x0000000aff157219 */ /* 0x010fca0000011615 */
[----:B------:R-:W-:-:S05]  /*0550*/  IMAD.SHL.U32 R21, R21, 0x1000, RZ ;  /* 0x0000100015157824 */ /* 0x000fca00078e00ff */
[----:B------:R-:W-:Y:S01]  /*0560*/  PRMT R21, R21, 0x9910, RZ ;  /* 0x0000991015157816 */ /* 0x000fe200000000ff */
[----:B------:R-:W-:-:S03]  /*0570*/  IMAD.SHL.U32 R22, R22, 0x1000, RZ ;  /* 0x0000100016167824 */ /* 0x000fc600078e00ff */
[----:B------:R-:W-:Y:S02]  /*0580*/  SHF.R.S32.HI R21, RZ, 0xc, R21 ;  /* 0x0000000cff157819 */ /* 0x000fe40000011415 */
[----:B------:R-:W-:-:S04]  /*0590*/  PRMT R22, R22, 0x9910, RZ ;  /* 0x0000991016167816 */ /* 0x000fc800000000ff */
[----:B------:R-:W1:Y:S01]  /*05a0*/  I2F.S16 R21, R21 ;  /* 0x0000001500157306 */ /* 0x000e620000101400 */
[----:B------:R-:W-:-:S07]  /*05b0*/  SHF.R.S32.HI R22, RZ, 0xc, R22 ;  /* 0x0000000cff167819 */ /* 0x000fce0000011416 */
[----:B0-----:R0:W4:Y:S02]  /*05c0*/  I2F.S16 R18, R22 ;  /* 0x0000001600127306 */ /* 0x0011240000101400 */
[----:B0-----:R-:W-:-:S05]  /*05d0*/  VIADD R22, R5, 0x3 ;  /* 0x0000000305167836 */ /* 0x001fca0000000000 */
[----:B------:R-:W-:Y:S01]  /*05e0*/  SHF.R.S32.HI R23, RZ, 0x1, R22 ;  /* 0x00000001ff177819 */ /* 0x000fe20000011416 */
[C---:B------:R-:W-:Y:S02]  /*05f0*/  IMAD R11, R0.reuse, UR7, R11 ;  /* 0x00000007000b7c24 */ /* 0x040fe4000f8e020b */
[----:B------:R-:W-:Y:S02]  /*0600*/  IMAD R13, R0, UR7, R13 ;  /* 0x00000007000d7c24 */ /* 0x000fe4000f8e020d */
[----:B--2---:R-:W-:-:S05]  /*0610*/  HADD2.F32 R20, -RZ, R20.H0_H0 ;  /* 0x20000014ff147230 */ /* 0x004fca0000004100 */
[----:B-1----:R-:W-:Y:S01]  /*0620*/  FFMA R19, R21, R20, R12 ;  /* 0x0000001415137223 */ /* 0x002fe2000000000c */
[----:B------:R-:W-:Y:S02]  /*0630*/  VIADD R20, R5, 0xffffffff ;  /* 0xffffffff05147836 */ /* 0x000fe40000000000 */
[----:B---3--:R-:W-:-:S03]  /*0640*/  HADD2.F32 R12, -RZ, R26.H0_H0 ;  /* 0x2000001aff0c7230 */ /* 0x008fc60000004100 */
[----:B------:R-:W-:Y:S02]  /*0650*/  SHF.R.S32.HI R20, RZ, 0x1, R20 ;  /* 0x00000001ff147819 */ /* 0x000fe40000011414 */
[----:B----4-:R-:W-:Y:S01]  /*0660*/  FFMA R12, R18, R12, R19 ;  /* 0x0000000c120c7223 */ /* 0x010fe20000000013 */
[----:B------:R-:W-:Y:S01]  /*0670*/  VIADD R19, R5, 0x1 ;  /* 0x0000000105137836 */ /* 0x000fe20000000000 */
[----:B------:R-:W-:-:S04]  /*0680*/  IADD3 R18, P0, PT, R20, UR8, RZ ;  /* 0x0000000814127c10 */ /* 0x000fc8000ff1e0ff */
[----:B------:R-:W-:Y:S02]  /*0690*/  SHF.R.S32.HI R21, RZ, 0x1, R19 ;  /* 0x00000001ff157819 */ /* 0x000fe40000011413 */
[----:B------:R-:W-:Y:S02]  /*06a0*/  LEA.HI.X.SX32 R19, R20, UR9, 0x1, P0 ;  /* 0x0000000914137c11 */ /* 0x000fe400080f0eff */
[----:B------:R-:W-:-:S03]  /*06b0*/  IADD3 R20, P0, PT, R21, UR8, RZ ;  /* 0x0000000815147c10 */ /* 0x000fc6000ff1e0ff */
[----:B------:R0:W2:Y:S01]  /*06c0*/  LDG.E.U8.CONSTANT R27, desc[UR4][R18.64] ;  /* 0x00000004121b7981 */ /* 0x0000a2000c1e9100 */
[----:B------:R-:W-:Y:S02]  /*06d0*/  LEA.HI.X.SX32 R21, R21, UR9, 0x1, P0 ;  /* 0x0000000915157c11 */ /* 0x000fe400080f0eff */
[----:B------:R-:W-:-:S03]  /*06e0*/  IADD3 R22, P0, PT, R23, UR8, RZ ;  /* 0x0000000817167c10 */ /* 0x000fc6000ff1e0ff */
[----:B------:R1:W3:Y:S01]  /*06f0*/  LDG.E.U8.CONSTANT R26, desc[UR4][R20.64] ;  /* 0x00000004141a7981 */ /* 0x0002e2000c1e9100 */
[----:B0-----:R-:W-:Y:S01]  /*0700*/  IMAD.SHL.U32 R18, R5, 0x4, RZ ;  /* 0x0000000405127824 */ /* 0x001fe200078e00ff */
[----:B------:R-:W-:-:S04]  /*0710*/  LEA.HI.X.SX32 R23, R23, UR9, 0x1, P0 ;  /* 0x0000000917177c11 */ /* 0x000fc800080f0eff */
[----:B------:R-:W-:Y:S02]  /*0720*/  LOP3.LUT R18, R18, 0x4, RZ, 0xc0, !PT ;  /* 0x0000000412127812 */ /* 0x000fe400078ec0ff */
[----:B------:R0:W4:Y:S02]  /*0730*/  LDG.E.U8.CONSTANT R23, desc[UR4][R22.64] ;  /* 0x0000000416177981 */ /* 0x000124000c1e9100 */
[----:B------:R-:W-:-:S04]  /*0740*/  ISETP.GT.U32.AND P0, PT, R18, 0xffff, PT ;  /* 0x0000ffff1200780c */ /* 0x000fc80003f04070 */
[----:B------:R-:W-:-:S04]  /*0750*/  SEL R18, R18, 0xffff, !P0 ;  /* 0x0000ffff12127807 */ /* 0x000fc80004000000 */
[----:B------:R-:W-:Y:S01]  /*0760*/  LOP3.LUT R19, R18, 0xffff, RZ, 0xc0, !PT ;  /* 0x0000ffff12137812 */ /* 0x000fe200078ec0ff */
[----:B------:R-:W-:-:S05]  /*0770*/  VIADD R18, R8, 0x14 ;  /* 0x0000001408127836 */ /* 0x000fca0000000000 */
[----:B------:R-:W-:-:S04]  /*0780*/  LOP3.LUT R18, R18, 0x4, RZ, 0xc0, !PT ;  /* 0x0000000412127812 */ /* 0x000fc800078ec0ff */
[----:B------:R-:W-:-:S04]  /*0790*/  ISETP.GT.U32.AND P0, PT, R18, 0xffff, PT ;  /* 0x0000ffff1200780c */ /* 0x000fc80003f04070 */
[----:B------:R-:W-:-:S04]  /*07a0*/  SEL R18, R18, 0xffff, !P0 ;  /* 0x0000ffff12127807 */ /* 0x000fc80004000000 */
[----:B-1----:R-:W-:-:S04]  /*07b0*/  LOP3.LUT R21, R18, 0xffff, RZ, 0xc0, !PT ;  /* 0x0000ffff12157812 */ /* 0x002fc800078ec0ff */
[----:B0-----:R-:W-:Y:S01]  /*07c0*/  SHF.R.U32.HI R22, RZ, R21, R24 ;  /* 0x00000015ff167219 */ /* 0x001fe20000011618 */
[----:B------:R-:W-:-:S04]  /*07d0*/  IMAD R21, R0, UR7, R25 ;  /* 0x0000000700157c24 */ /* 0x000fc8000f8e0219 */
[----:B------:R-:W-:-:S04]  /*07e0*/  IMAD.WIDE R20, R21, 0x2, R16 ;  /* 0x0000000215147825 */ /* 0x000fc800078e0210 */
[----:B------:R-:W-:Y:S02]  /*07f0*/  IMAD R25, R0, UR7, R7 ;  /* 0x0000000700197c24 */ /* 0x000fe4000f8e0207 */
[----:B------:R0:W5:Y:S02]  /*0800*/  LDG.E.U16.CONSTANT R7, desc[UR4][R20.64] ;  /* 0x0000000414077981 */ /* 0x000164000c1e9500 */
[----:B0-----:R-:W-:-:S05]  /*0810*/  VIADD R20, R5, 0x4 ;  /* 0x0000000405147836 */ /* 0x001fca0000000000 */
[----:B------:R-:W-:Y:S01]  /*0820*/  SHF.R.S32.HI R21, RZ, 0x1, R20 ;  /* 0x00000001ff157819 */ /* 0x000fe20000011414 */
[----:B------:R-:W-:-:S03]  /*0830*/  IMAD.WIDE R24, R25, 0x2, R16 ;  /* 0x0000000219187825 */ /* 0x000fc600078e0210 */
[C---:B------:R-:W-:Y:S02]  /*0840*/  IADD3 R20, P0, PT, R21.reuse, UR8, RZ ;  /* 0x0000000815147c10 */ /* 0x040fe4000ff1e0ff */
[----:B------:R-:W-:Y:S01]  /*0850*/  SHF.R.U32.HI R28, RZ, R19, R28 ;  /* 0x00000013ff1c7219 */ /* 0x000fe2000001161c */
[----:B------:R-:W5:Y:S01]  /*0860*/  LDG.E.U16.CONSTANT R24, desc[UR4][R24.64] ;  /* 0x0000000418187981 */ /* 0x000f62000c1e9500 */
[----:B------:R-:W-:Y:S01]  /*0870*/  LEA.HI.X.SX32 R21, R21, UR9, 0x1, P0 ;  /* 0x0000000915157c11 */ /* 0x000fe200080f0eff */
[----:B------:R-:W-:-:S04]  /*0880*/  IMAD R19, R0, UR7, R29 ;  /* 0x0000000700137c24 */ /* 0x000fc8000f8e021d */
[----:B------:R-:W5:Y:S01]  /*0890*/  LDG.E.U8.CONSTANT R25, desc[UR4][R20.64] ;  /* 0x0000000414197981 */ /* 0x000f62000c1e9100 */
[----:B------:R-:W-:-:S04]  /*08a0*/  IMAD.WIDE R18, R19, 0x2, R16 ;  /* 0x0000000213127825 */ /* 0x000fc800078e0210 */
[----:B------:R-:W-:Y:S01]  /*08b0*/  IMAD R9, R0, UR7, R9 ;  /* 0x0000000700097c24 */ /* 0x000fe2000f8e0209 */
[----:B------:R0:W5:Y:S03]  /*08c0*/  LDG.E.U16.CONSTANT R29, desc[UR4][R18.64] ;  /* 0x00000004121d7981 */ /* 0x000166000c1e9500 */
[----:B0-----:R-:W-:-:S05]  /*08d0*/  IMAD.WIDE R18, R9, 0x2, R16 ;  /* 0x0000000209127825 */ /* 0x001fca00078e0210 */
[----:B------:R0:W5:Y:S01]  /*08e0*/  LDG.E.U16.CONSTANT R9, desc[UR4][R18.64] ;  /* 0x0000000412097981 */ /* 0x000162000c1e9500 */
[----:B------:R-:W-:-:S05]  /*08f0*/  IMAD.WIDE R20, R13, 0x2, R16 ;  /* 0x000000020d147825 */ /* 0x000fca00078e0210 */
[----:B------:R-:W5:Y:S01]  /*0900*/  LDG.E.U16.CONSTANT R13, desc[UR4][R20.64] ;  /* 0x00000004140d7981 */ /* 0x000f62000c1e9500 */
[----:B0-----:R-:W-:-:S05]  /*0910*/  IMAD.WIDE R18, R11, 0x2, R16 ;  /* 0x000000020b127825 */ /* 0x001fca00078e0210 */
[----:B------:R0:W5:Y:S01]  /*0920*/  LDG.E.U16.CONSTANT R11, desc[UR4][R18.64] ;  /* 0x00000004120b7981 */ /* 0x000162000c1e9500 */
[----:B------:R-:W-:-:S05]  /*0930*/  IMAD.SHL.U32 R28, R28, 0x1000, RZ ;  /* 0x000010001c1c7824 */ /* 0x000fca00078e00ff */
[----:B0-----:R-:W-:Y:S01]  /*0940*/  PRMT R18, R28, 0x9910, RZ ;  /* 0x000099101c127816 */ /* 0x001fe200000000ff */
[----:B------:R-:W-:-:S05]  /*0950*/  IMAD.SHL.U32 R22, R22, 0x1000, RZ ;  /* 0x0000100016167824 */ /* 0x000fca00078e00ff */
[----:B------:R-:W-:-:S04]  /*0960*/  PRMT R21, R22, 0x9910, RZ ;  /* 0x0000991016157816 */ /* 0x000fc800000000ff */
[----:B------:R-:W-:Y:S01]  /*0970*/  SHF.R.S32.HI R21, RZ, 0xc, R21 ;  /* 0x0000000cff157819 */ /* 0x000fe20000011415 */
[----:B------:R-:W-:Y:S02]  /*0980*/  VIADD R6, R6, 0x8 ;  /* 0x0000000806067836 */ /* 0x000fe40000000000 */
[----:B------:R-:W-:Y:S01]  /*0990*/  VIADD R5, R5, 0x8 ;  /* 0x0000000805057836 */ /* 0x000fe20000000000 */
[-C--:B--2---:R-:W-:Y:S02]  /*09a0*/  SHF.R.U32.HI R27, RZ, R10.reuse, R27 ;  /* 0x0000000aff1b7219 */ /* 0x084fe4000001161b */
[----:B---3--:R-:W-:-:S03]  /*09b0*/  SHF.R.U32.HI R26, RZ, R10, R26 ;  /* 0x0000000aff1a7219 */ /* 0x008fc6000001161a */
[----:B------:R-:W-:Y:S01]  /*09c0*/  IMAD.SHL.U32 R27, R27, 0x1000, RZ ;  /* 0x000010001b1b7824 */ /* 0x000fe200078e00ff */
[----:B----4-:R-:W-:Y:S02]  /*09d0*/  SHF.R.U32.HI R23, RZ, R10, R23 ;  /* 0x0000000aff177219 */ /* 0x010fe40000011617 */
[----:B------:R-:W-:Y:S01]  /*09e0*/  SHF.R.S32.HI R10, RZ, 0xc, R18 ;  /* 0x0000000cff0a7819 */ /* 0x000fe20000011412 */
[----:B------:R-:W-:-:S05]  /*09f0*/  VIADD R18, R8, 0x1c ;  /* 0x0000001c08127836 */ /* 0x000fca0000000000 */
[----:B------:R-:W-:Y:S01]  /*0a00*/  LOP3.LUT R18, R18, 0x4, RZ, 0xc0, !PT ;  /* 0x0000000412127812 */ /* 0x000fe200078ec0ff */
[----:B------:R-:W-:Y:S01]  /*0a10*/  IMAD.SHL.U32 R26, R26, 0x1000, RZ ;  /* 0x000010001a1a7824 */ /* 0x000fe200078e00ff */
[----:B------:R-:W-:Y:S02]  /*0a20*/  PRMT R19, R27, 0x9910, RZ ;  /* 0x000099101b137816 */ /* 0x000fe400000000ff */
[C---:B------:R-:W-:Y:S01]  /*0a30*/  ISETP.GT.U32.AND P0, PT, R18.reuse, 0xffff, PT ;  /* 0x0000ffff1200780c */ /* 0x040fe20003f04070 */
[----:B------:R-:W-:Y:S01]  /*0a40*/  IMAD.SHL.U32 R23, R23, 0x1000, RZ ;  /* 0x0000100017177824 */ /* 0x000fe200078e00ff */
[----:B------:R-:W-:Y:S02]  /*0a50*/  SHF.R.S32.HI R19, RZ, 0xc, R19 ;  /* 0x0000000cff137819 */ /* 0x000fe40000011413 */
[----:B------:R-:W-:Y:S02]  /*0a60*/  SEL R18, R18, 0xffff, !P0 ;  /* 0x0000ffff12127807 */ /* 0x000fe40004000000 */
[----:B------:R-:W-:-:S02]  /*0a70*/  PRMT R20, R26, 0x9910, RZ ;  /* 0x000099101a147816 */ /* 0x000fc400000000ff */
[----:B------:R-:W-:Y:S01]  /*0a80*/  LOP3.LUT R26, R18, 0xffff, RZ, 0xc0, !PT ;  /* 0x0000ffff121a7812 */ /* 0x000fe200078ec0ff */
[----:B------:R-:W0:Y:S01]  /*0a90*/  I2F.S16 R19, R19 ;  /* 0x0000001300137306 */ /* 0x000e220000101400 */
[----:B------:R-:W-:Y:S02]  /*0aa0*/  PRMT R23, R23, 0x9910, RZ ;  /* 0x0000991017177816 */ /* 0x000fe400000000ff */
[----:B------:R-:W-:-:S03]  /*0ab0*/  SHF.R.S32.HI R20, RZ, 0xc, R20 ;  /* 0x0000000cff147819 */ /* 0x000fc60000011414 */
[----:B------:R-:W-:Y:S02]  /*0ac0*/  IMAD.MOV.U32 R18, RZ, RZ, R23 ;  /* 0x000000ffff127224 */ /* 0x000fe400078e0017 */
[----:B------:R-:W1:Y:S03]  /*0ad0*/  I2F.S16 R8, R10 ;  /* 0x0000000a00087306 */ /* 0x000e660000101400 */
[----:B------:R-:W-:-:S05]  /*0ae0*/  SHF.R.S32.HI R18, RZ, 0xc, R18 ;  /* 0x0000000cff127819 */ /* 0x000fca0000011412 */
[----:B------:R-:W2:Y:S01]  /*0af0*/  I2F.S16 R10, R20 ;  /* 0x00000014000a7306 */ /* 0x000ea20000101400 */
[----:B-----5:R-:W-:-:S07]  /*0b00*/  HADD2.F32 R7, -RZ, R7.H0_H0 ;  /* 0x20000007ff077230 */ /* 0x020fce0000004100 */
[----:B------:R-:W3:Y:S01]  /*0b10*/  I2F.S16 R20, R21 ;  /* 0x0000001500147306 */ /* 0x000ee20000101400 */
[----:B------:R-:W-:-:S07]  /*0b20*/  ISETP.NE.AND P0, PT, R6, RZ, PT ;  /* 0x000000ff0600720c */ /* 0x000fce0003f05270 */
[----:B------:R-:W4:Y:S01]  /*0b30*/  I2F.S16 R18, R18 ;  /* 0x0000001200127306 */ /* 0x000f220000101400 */
[----:B------:R-:W-:-:S05]  /*0b40*/  SHF.R.U32.HI R25, RZ, R26, R25 ;  /* 0x0000001aff197219 */ /* 0x000fca0000011619 */
[----:B------:R-:W-:Y:S02]  /*0b50*/  IMAD.SHL.U32 R25, R25, 0x1000, RZ ;  /* 0x0000100019197824 */ /* 0x000fe400078e00ff */
[----:B------:R-:W-:-:S03]  /*0b60*/  HADD2.F32 R29, -RZ, R29.H0_H0 ;  /* 0x2000001dff1d7230 */ /* 0x000fc60000004100 */
[----:B------:R-:W-:Y:S02]  /*0b70*/  PRMT R22, R25, 0x9910, RZ ;  /* 0x0000991019167816 */ /* 0x000fe400000000ff */
[----:B0-----:R-:W-:Y:S02]  /*0b80*/  FFMA R19, R19, R29, R12 ;  /* 0x0000001d13137223 */ /* 0x001fe4000000000c */
[----:B------:R-:W-:Y:S01]  /*0b90*/  SHF.R.S32.HI R22, RZ, 0xc, R22 ;  /* 0x0000000cff167819 */ /* 0x000fe20000011416 */
[----:B------:R-:W-:Y:S02]  /*0ba0*/  HADD2.F32 R24, -RZ, R24.H0_H0 ;  /* 0x20000018ff187230 */ /* 0x000fe40000004100 */
[----:B-1----:R-:W-:-:S03]  /*0bb0*/  FFMA R7, R8, R7, R19 ;  /* 0x0000000708077223 */ /* 0x002fc60000000013 */
[----:B------:R-:W0:Y:S01]  /*0bc0*/  I2F.S16 R22, R22 ;  /* 0x0000001600167306 */ /* 0x000e220000101400 */
[----:B------:R-:W-:Y:S02]  /*0bd0*/  HADD2.F32 R9, -RZ, R9.H0_H0 ;  /* 0x20000009ff097230 */ /* 0x000fe40000004100 */
[----:B--2---:R-:W-:-:S04]  /*0be0*/  FFMA R7, R10, R24, R7 ;  /* 0x000000180a077223 */ /* 0x004fc80000000007 */
[----:B---3--:R-:W-:Y:S01]  /*0bf0*/  FFMA R7, R20, R9, R7 ;  /* 0x0000000914077223 */ /* 0x008fe20000000007 */
[----:B------:R-:W-:Y:S02]  /*0c00*/  HADD2.F32 R13, -RZ, R13.H0_H0 ;  /* 0x2000000dff0d7230 */ /* 0x000fe40000004100 */
[----:B------:R-:W-:-:S05]  /*0c10*/  HADD2.F32 R11, -RZ, R11.H0_H0 ;  /* 0x2000000bff0b7230 */ /* 0x000fca0000004100 */
[----:B----4-:R-:W-:-:S04]  /*0c20*/  FFMA R7, R18, R11, R7 ;  /* 0x0000000b12077223 */ /* 0x010fc80000000007 */
[----:B0-----:R-:W-:Y:S01]  /*0c30*/  FFMA R12, R22, R13, R7 ;  /* 0x0000000d160c7223 */ /* 0x001fe20000000007 */
[----:B------:R-:W-:Y:S06]  /*0c40*/  @P0 BRA `(.L_x_5) ;  /* 0xfffffff400880947 */ /* 0x000fec000383ffff */
[----:B------:R-:W-:Y:S05]  /*0c50*/  BSYNC.RECONVERGENT B2 ;  /* 0x0000000000027941 */ /* 0x000fea0003800200 */
.L_x_4:
[----:B------:R-:W-:-:S07]  /*0c60*/  VIADD R6, R5, 0xfffffffd ;  /* 0xfffffffd05067836 */ /* 0x000fce0000000000 */
.L_x_3:
[----:B------:R-:W-:Y:S05]  /*0c70*/  BSYNC.RECONVERGENT B1 ;  /* 0x0000000000017941 */ /* 0x000fea0003800200 */
.L_x_2:
[----:B------:R-:W-:-:S13]  /*0c80*/  ISETP.NE.AND P0, PT, R4, RZ, PT ;  /* 0x000000ff0400720c */ /* 0x000fda0003f05270 */
[----:B------:R-:W-:Y:S05]  /*0c90*/  @!P0 BRA `(.L_x_1) ;  /* 0x0000000800a88947 */ /* 0x000fea0003800000 */
[----:B------:R-:W-:Y:S01]  /*0ca0*/  ISETP.GE.U32.AND P1, PT, R4, 0x4, PT ;  /* 0x000000040400780c */ /* 0x000fe20003f26070 */
[----:B------:R-:W-:Y:S01]  /*0cb0*/  BSSY.RECONVERGENT B1, `(.L_x_6) ;  /* 0x0000058000017945 */ /* 0x000fe20003800200 */
[----:B------:R-:W-:-:S04]  /*0cc0*/  LOP3.LUT R22, R2, 0x3, RZ, 0xc0, !PT ;  /* 0x0000000302167812 */ /* 0x000fc800078ec0ff */
[----:B------:R-:W-:-:S07]  /*0cd0*/  ISETP.NE.AND P0, PT, R22, RZ, PT ;  /* 0x000000ff1600720c */ /* 0x000fce0003f05270 */
[----:B------:R-:W-:Y:S06]  /*0ce0*/  @!P1 BRA `(.L_x_7) ;  /* 0x0000000400509947 */ /* 0x000fec0003800000 */
[----:B------:R-:W0:Y:S01]  /*0cf0*/  LDC.64 R4, c[0x0][0x398] ;  /* 0x0000e600ff047b82 */ /* 0x000e220000000a00 */
[----:B------:R-:W1:Y:S01]  /*0d00*/  LDCU.64 UR10, c[0x0][0x3a0] ;  /* 0x00007400ff0a77ac */ /* 0x000e620008000a00 */
[----:B0-----:R-:W-:-:S05]  /*0d10*/  IMAD.WIDE R4, R6, 0x4, R4 ;  /* 0x0000000406047825 */ /* 0x001fca00078e0204 */
[----:B------:R-:W2:Y:S04]  /*0d20*/  LDG.E.CONSTANT R27, desc[UR4][R4.64] ;  /* 0x00000004041b7981 */ /* 0x000ea8000c1e9900 */
[----:B------:R-:W3:Y:S04]  /*0d30*/  LDG.E.CONSTANT R17, desc[UR4][R4.64+0x4] ;  /* 0x0000040404117981 */ /* 0x000ee8000c1e9900 */
[----:B------:R-:W4:Y:S04]  /*0d40*/  LDG.E.CONSTANT R23, desc[UR4][R4.64+0x8] ;  /* 0x0000080404177981 */ /* 0x000f28000c1e9900 */
[----:B------:R0:W5:Y:S01]  /*0d50*/  LDG.E.CONSTANT R19, desc[UR4][R4.64+0xc] ;  /* 0x00000c0404137981 */ /* 0x000162000c1e9900 */
[----:B------:R-:W-:Y:S01]  /*0d60*/  SHF.R.S32.HI R8, RZ, 0x1, R6 ;  /* 0x00000001ff087819 */ /* 0x000fe20000011406 */
[----:B------:R-:W-:-:S02]  /*0d70*/  VIADD R7, R6, 0x1 ;  /* 0x0000000106077836 */ /* 0x000fc40000000000 */
[----:B------:R-:W-:Y:S01]  /*0d80*/  VIADD R10, R6, 0x2 ;  /* 0x00000002060a7836 */ /* 0x000fe20000000000 */
[C---:B-1----:R-:W-:Y:S02]  /*0d90*/  IADD3 R24, P1, PT, R8.reuse, UR10, RZ ;  /* 0x0000000a08187c10 */ /* 0x042fe4000ff3e0ff */
[----:B------:R-:W-:Y:S02]  /*0da0*/  SHF.R.S32.HI R9, RZ, 0x1, R7 ;  /* 0x00000001ff097819 */ /* 0x000fe40000011407 */
[----:B------:R-:W-:Y:S01]  /*0db0*/  LEA.HI.X.SX32 R25, R8, UR11, 0x1, P1 ;  /* 0x0000000b08197c11 */ /* 0x000fe200088f0eff */
[----:B------:R-:W-:Y:S01]  /*0dc0*/  VIADD R20, R6, 0x3 ;  /* 0x0000000306147836 */ /* 0x000fe20000000000 */
[C---:B------:R-:W-:Y:S01]  /*0dd0*/  IADD3 R8, P1, PT, R9.reuse, UR10, RZ ;  /* 0x0000000a09087c10 */ /* 0x040fe2000ff3e0ff */
[----:B0-----:R-:W0:Y:S01]  /*0de0*/  LDC.64 R4, c[0x0][0x3a8] ;  /* 0x0000ea00ff047b82 */ /* 0x001e220000000a00 */
[----:B------:R-:W-:Y:S01]  /*0df0*/  SHF.R.S32.HI R11, RZ, 0x1, R10 ;  /* 0x00000001ff0b7819 */ /* 0x000fe2000001140a */
[----:B------:R3:W5:Y:S01]  /*0e00*/  LDG.E.U8.CONSTANT R13, desc[UR4][R24.64] ;  /* 0x00000004180d7981 */ /* 0x000762000c1e9100 */
[----:B------:R-:W-:-:S02]  /*0e10*/  LEA.HI.X.SX32 R9, R9, UR11, 0x1, P1 ;  /* 0x0000000b09097c11 */ /* 0x000fc400088f0eff */
[C---:B------:R-:W-:Y:S02]  /*0e20*/  IADD3 R10, P1, PT, R11.reuse, UR10, RZ ;  /* 0x0000000a0b0a7c10 */ /* 0x040fe4000ff3e0ff */
[----:B------:R-:W-:Y:S01]  /*0e30*/  SHF.R.S32.HI R15, RZ, 0x1, R20 ;  /* 0x00000001ff0f7819 */ /* 0x000fe20000011414 */
[----:B------:R1:W5:Y:S01]  /*0e40*/  LDG.E.U8.CONSTANT R21, desc[UR4][R8.64] ;  /* 0x0000000408157981 */ /* 0x000362000c1e9100 */
[----:B------:R-:W-:Y:S02]  /*0e50*/  LEA.HI.X.SX32 R11, R11, UR11, 0x1, P1 ;  /* 0x0000000b0b0b7c11 */ /* 0x000fe400088f0eff */
[C---:B------:R-:W-:Y:S01]  /*0e60*/  IADD3 R14, P1, PT, R15.reuse, UR10, RZ ;  /* 0x0000000a0f0e7c10 */ /* 0x040fe2000ff3e0ff */
[----:B------:R-:W2:Y:S02]  /*0e70*/  LDCU UR10, c[0x0][0x384] ;  /* 0x00007080ff0a77ac */ /* 0x000ea40008000800 */
[----:B------:R5:W5:Y:S01]  /*0e80*/  LDG.E.U8.CONSTANT R10, desc[UR4][R10.64] ;  /* 0x000000040a0a7981 */ /* 0x000b62000c1e9100 */
[----:B------:R-:W-:-:S05]  /*0e90*/  LEA.HI.X.SX32 R15, R15, UR11, 0x1, P1 ;  /* 0x0000000b0f0f7c11 */ /* 0x000fca00088f0eff */
[----:B------:R-:W5:Y:S01]  /*0ea0*/  LDG.E.U8.CONSTANT R14, desc[UR4][R14.64] ;  /* 0x000000040e0e7981 */ /* 0x000f62000c1e9100 */
[C---:B--2---:R-:W-:Y:S02]  /*0eb0*/  IMAD R27, R0.reuse, UR10, R27 ;  /* 0x0000000a001b7c24 */ /* 0x044fe4000f8e021b */
[----:B---3--:R-:W-:Y:S02]  /*0ec0*/  IMAD R25, R0, UR10, R17 ;  /* 0x0000000a00197c24 */ /* 0x008fe4000f8e0211 */
[----:B0-----:R-:W-:-:S04]  /*0ed0*/  IMAD.WIDE R16, R27, 0x2, R4 ;  /* 0x000000021b107825 */ /* 0x001fc800078e0204 */
[C---:B----4-:R-:W-:Y:S02]  /*0ee0*/  IMAD R23, R0.reuse, UR10, R23 ;  /* 0x0000000a00177c24 */ /* 0x050fe4000f8e0217 */
[----:B-1----:R-:W-:Y:S01]  /*0ef0*/  IMAD.WIDE R8, R25, 0x2, R4 ;  /* 0x0000000219087825 */ /* 0x002fe200078e0204 */
[----:B------:R-:W2:Y:S03]  /*0f00*/  LDG.E.U16.CONSTANT R16, desc[UR4][R16.64] ;  /* 0x0000000410107981 */ /* 0x000ea6000c1e9500 */
[----:B-----5:R-:W-:Y:S02]  /*0f10*/  IMAD R25, R0, UR10, R19 ;  /* 0x0000000a00197c24 */ /* 0x020fe4000f8e0213 */
[--C-:B------:R-:W-:Y:S01]  /*0f20*/  IMAD.WIDE R18, R23, 0x2, R4.reuse ;  /* 0x0000000217127825 */ /* 0x100fe200078e0204 */
[----:B------:R-:W3:Y:S03]  /*0f30*/  LDG.E.U16.CONSTANT R8, desc[UR4][R8.64] ;  /* 0x0000000408087981 */ /* 0x000ee6000c1e9500 */
[----:B------:R-:W-:-:S02]  /*0f40*/  IMAD.WIDE R4, R25, 0x2, R4 ;  /* 0x0000000219047825 */ /* 0x000fc400078e0204 */
[----:B------:R-:W4:Y:S04]  /*0f50*/  LDG.E.U16.CONSTANT R18, desc[UR4][R18.64] ;  /* 0x0000000412127981 */ /* 0x000f28000c1e9500 */
[----:B------:R0:W5:Y:S01]  /*0f60*/  LDG.E.U16.CONSTANT R4, desc[UR4][R4.64] ;  /* 0x0000000404047981 */ /* 0x000162000c1e9500 */
[----:B------:R-:W-:Y:S02]  /*0f70*/  IMAD.SHL.U32 R11, R6, 0x4, RZ ;  /* 0x00000004060b7824 */ /* 0x000fe400078e00ff */
[----:B------:R-:W-:Y:S02]  /*0f80*/  IMAD.SHL.U32 R7, R7, 0x4, RZ ;  /* 0x0000000407077824 */ /* 0x000fe400078e00ff */
[----:B------:R-:W-:Y:S01]  /*0f90*/  IMAD.SHL.U32 R20, R20, 0x4, RZ ;  /* 0x0000000414147824 */ /* 0x000fe200078e00ff */
[----:B------:R-:W-:Y:S01]  /*0fa0*/  LOP3.LUT R11, R11, 0x4, RZ, 0xc0, !PT ;  /* 0x000000040b0b7812 */ /* 0x000fe200078ec0ff */
[----:B------:R-:W-:Y:S01]  /*0fb0*/  VIADD R6, R6, 0x4 ;  /* 0x0000000406067836 */ /* 0x000fe20000000000 */
[----:B------:R-:W-:-:S02]  /*0fc0*/  LOP3.LUT R7, R7, 0x4, RZ, 0xc0, !PT ;  /* 0x0000000407077812 */ /* 0x000fc400078ec0ff */
[C---:B------:R-:W-:Y:S02]  /*0fd0*/  ISETP.GT.U32.AND P1, PT, R11.reuse, 0xffff, PT ;  /* 0x0000ffff0b00780c */ /* 0x040fe40003f24070 */
[----:B------:R-:W-:Y:S02]  /*0fe0*/  LOP3.LUT R20, R20, 0x4, RZ, 0xc0, !PT ;  /* 0x0000000414147812 */ /* 0x000fe400078ec0ff */
[----:B------:R-:W-:Y:S02]  /*0ff0*/  SEL R11, R11, 0xffff, !P1 ;  /* 0x0000ffff0b0b7807 */ /* 0x000fe40004800000 */
[----:B------:R-:W-:Y:S02]  /*1000*/  ISETP.GT.U32.AND P1, PT, R7, 0xffff, PT ;  /* 0x0000ffff0700780c */ /* 0x000fe40003f24070 */
[----:B------:R-:W-:Y:S02]  /*1010*/  LOP3.LUT R11, R11, 0xffff, RZ, 0xc0, !PT ;  /* 0x0000ffff0b0b7812 */ /* 0x000fe400078ec0ff */
[----:B------:R-:W-:-:S02]  /*1020*/  SEL R7, R7, 0xffff, !P1 ;  /* 0x0000ffff07077807 */ /* 0x000fc40004800000 */
[-C--:B------:R-:W-:Y:S02]  /*1030*/  SHF.R.U32.HI R13, RZ, R11.reuse, R13 ;  /* 0x0000000bff0d7219 */ /* 0x080fe4000001160d */
[----:B------:R-:W-:Y:S02]  /*1040*/  LOP3.LUT R24, R7, 0xffff, RZ, 0xc0, !PT ;  /* 0x0000ffff07187812 */ /* 0x000fe400078ec0ff */
[C---:B------:R-:W-:Y:S01]  /*1050*/  ISETP.GT.U32.AND P1, PT, R20.reuse, 0xffff, PT ;  /* 0x0000ffff1400780c */ /* 0x040fe20003f24070 */
[----:B------:R-:W-:Y:S01]  /*1060*/  IMAD.SHL.U32 R13, R13, 0x1000, RZ ;  /* 0x000010000d0d7824 */ /* 0x000fe200078e00ff */
[----:B------:R-:W-:Y:S02]  /*1070*/  SHF.R.U32.HI R21, RZ, R24, R21 ;  /* 0x00000018ff157219 */ /* 0x000fe40000011615 */
[----:B------:R-:W-:Y:S02]  /*1080*/  SEL R20, R20, 0xffff, !P1 ;  /* 0x0000ffff14147807 */ /* 0x000fe40004800000 */
[----:B0-----:R-:W-:Y:S01]  /*1090*/  PRMT R5, R13, 0x9910, RZ ;  /* 0x000099100d057816 */ /* 0x001fe200000000ff */
[----:B------:R-:W-:Y:S01]  /*10a0*/  IMAD.SHL.U32 R21, R21, 0x1000, RZ ;  /* 0x0000100015157824 */ /* 0x000fe200078e00ff */
[----:B------:R-:W-:-:S02]  /*10b0*/  SHF.R.U32.HI R10, RZ, R11, R10 ;  /* 0x0000000bff0a7219 */ /* 0x000fc4000001160a */
[----:B------:R-:W-:Y:S02]  /*10c0*/  LOP3.LUT R9, R20, 0xffff, RZ, 0xc0, !PT ;  /* 0x0000ffff14097812 */ /* 0x000fe400078ec0ff */
[----:B------:R-:W-:Y:S01]  /*10d0*/  SHF.R.S32.HI R5, RZ, 0xc, R5 ;  /* 0x0000000cff057819 */ /* 0x000fe20000011405 */
[----:B------:R-:W-:Y:S01]  /*10e0*/  IMAD.SHL.U32 R10, R10, 0x1000, RZ ;  /* 0x000010000a0a7824 */ /* 0x000fe200078e00ff */
[----:B------:R-:W-:Y:S02]  /*10f0*/  SHF.R.U32.HI R14, RZ, R9, R14 ;  /* 0x00000009ff0e7219 */ /* 0x000fe4000001160e */
[----:B------:R-:W-:Y:S02]  /*1100*/  PRMT R7, R21, 0x9910, RZ ;  /* 0x0000991015077816 */ /* 0x000fe400000000ff */
[----:B------:R-:W0:Y:S01]  /*1110*/  I2F.S16 R5, R5 ;  /* 0x0000000500057306 */ /* 0x000e220000101400 */
[----:B------:R-:W-:Y:S01]  /*1120*/  IMAD.SHL.U32 R14, R14, 0x1000, RZ ;  /* 0x000010000e0e7824 */ /* 0x000fe200078e00ff */
[----:B------:R-:W-:-:S02]  /*1130*/  PRMT R9, R10, 0x9910, RZ ;  /* 0x000099100a097816 */ /* 0x000fc400000000ff */
[----:B------:R-:W-:Y:S02]  /*1140*/  SHF.R.S32.HI R7, RZ, 0xc, R7 ;  /* 0x0000000cff077819 */ /* 0x000fe40000011407 */
[----:B------:R-:W-:Y:S02]  /*1150*/  PRMT R11, R14, 0x9910, RZ ;  /* 0x000099100e0b7816 */ /* 0x000fe400000000ff */
[----:B------:R-:W1:Y:S01]  /*1160*/  I2F.S16 R10, R7 ;  /* 0x00000007000a7306 */ /* 0x000e620000101400 */
[----:B------:R-:W-:Y:S02]  /*1170*/  SHF.R.S32.HI R9, RZ, 0xc, R9 ;  /* 0x0000000cff097819 */ /* 0x000fe40000011409 */
[----:B------:R-:W-:-:S05]  /*1180*/  SHF.R.S32.HI R11, RZ, 0xc, R11 ;  /* 0x0000000cff0b7819 */ /* 0x000fca000001140b */
[----:B------:R-:W5:Y:S08]  /*1190*/  I2F.S16 R14, R9 ;  /* 0x00000009000e7306 */ /* 0x000f700000101400 */
[----:B------:R-:W5:Y:S01]  /*11a0*/  I2F.S16 R20, R11 ;  /* 0x0000000b00147306 */ /* 0x000f620000101400 */
[----:B--2---:R-:W-:-:S05]  /*11b0*/  HADD2.F32 R16, -RZ, R16.H0_H0 ;  /* 0x20000010ff107230 */ /* 0x004fca0000004100 */
[----:B0-----:R-:W-:Y:S01]  /*11c0*/  FFMA R5, R5, R16, R12 ;  /* 0x0000001005057223 */ /* 0x001fe2000000000c */
[----:B---3--:R-:W-:Y:S02]  /*11d0*/  HADD2.F32 R8, -RZ, R8.H0_H0 ;  /* 0x20000008ff087230 */ /* 0x008fe40000004100 */
[----:B----4-:R-:W-:-:S03]  /*11e0*/  HADD2.F32 R18, -RZ, R18.H0_H0 ;  /* 0x20000012ff127230 */ /* 0x010fc60000004100 */
[----:B-1----:R-:W-:Y:S01]  /*11f0*/  FFMA R5, R10, R8, R5 ;  /* 0x000000080a057223 */ /* 0x002fe20000000005 */
[----:B-----5:R-:W-:-:S03]  /*1200*/  HADD2.F32 R4, -RZ, R4.H0_H0 ;  /* 0x20000004ff047230 */ /* 0x020fc60000004100 */
[----:B------:R-:W-:-:S04]  /*1210*/  FFMA R5, R14, R18, R5 ;  /* 0x000000120e057223 */ /* 0x000fc80000000005 */
[----:B------:R-:W-:-:S07]  /*1220*/  FFMA R12, R20, R4, R5 ;  /* 0x00000004140c7223 */ /* 0x000fce0000000005 */
.L_x_7:
[----:B------:R-:W-:Y:S05]  /*1230*/  BSYNC.RECONVERGENT B1 ;  /* 0x0000000000017941 */ /* 0x000fea0003800200 */
.L_x_6:
[----:B------:R-:W-:Y:S05]  /*1240*/  @!P0 BRA `(.L_x_1) ;  /* 0x00000004003c8947 */ /* 0x000fea0003800000 */
[----:B------:R-:W-:Y:S01]  /*1250*/  ISETP.NE.AND P1, PT, R22, 0x1, PT ;  /* 0x000000011600780c */ /* 0x000fe20003f25270 */
[----:B------:R-:W-:Y:S01]  /*1260*/  BSSY.RECONVERGENT B1, `(.L_x_8) ;  /* 0x0000033000017945 */ /* 0x000fe20003800200 */
[----:B------:R-:W-:-:S04]  /*1270*/  LOP3.LUT R2, R2, 0x1, RZ, 0xc0, !PT ;  /* 0x0000000102027812 */ /* 0x000fc800078ec0ff */
[----:B------:R-:W-:-:S07]  /*1280*/  ISETP.NE.U32.AND P0, PT, R2, 0x1, PT ;  /* 0x000000010200780c */ /* 0x000fce0003f05070 */
[----:B------:R-:W-:Y:S06]  /*1290*/  @!P1 BRA `(.L_x_9) ;  /* 0x0000000000bc9947 */ /* 0x000fec0003800000 */
[----:B------:R-:W0:Y:S01]  /*12a0*/  LDC.64 R4, c[0x0][0x398] ;  /* 0x0000e600ff047b82 */ /* 0x000e220000000a00 */
[----:B------:R-:W1:Y:S01]  /*12b0*/  LDCU.64 UR10, c[0x0][0x3a0] ;  /* 0x00007400ff0a77ac */ /* 0x000e620008000a00 */
[----:B0-----:R-:W-:-:S05]  /*12c0*/  IMAD.WIDE R4, R6, 0x4, R4 ;  /* 0x0000000406047825 */ /* 0x001fca00078e0204 */
[----:B------:R-:W2:Y:S04]  /*12d0*/  LDG.E.CONSTANT R7, desc[UR4][R4.64] ;  /* 0x0000000404077981 */ /* 0x000ea8000c1e9900 */
[----:B------:R-:W3:Y:S01]  /*12e0*/  LDG.E.CONSTANT R15, desc[UR4][R4.64+0x4] ;  /* 0x00000404040f7981 */ /* 0x000ee2000c1e9900 */
[----:B------:R-:W-:Y:S01]  /*12f0*/  SHF.R.S32.HI R2, RZ, 0x1, R6 ;  /* 0x00000001ff027819 */ /* 0x000fe20000011406 */
[----:B------:R-:W-:-:S03]  /*1300*/  VIADD R13, R6, 0x1 ;  /* 0x00000001060d7836 */ /* 0x000fc60000000000 */
[C---:B-1----:R-:W-:Y:S02]  /*1310*/  IADD3 R8, P1, PT, R2.reuse, UR10, RZ ;  /* 0x0000000a02087c10 */ /* 0x042fe4000ff3e0ff */
[----:B------:R-:W-:Y:S02]  /*1320*/  SHF.R.S32.HI R10, RZ, 0x1, R13 ;  /* 0x00000001ff0a7819 */ /* 0x000fe4000001140d */
[----:B------:R-:W-:Y:S02]  /*1330*/  LEA.HI.X.SX32 R9, R2, UR11, 0x1, P1 ;  /* 0x0000000b02097c11 */ /* 0x000fe400088f0eff */
[C---:B------:R-:W-:Y:S01]  /*1340*/  IADD3 R16, P1, PT, R10.reuse, UR10, RZ ;  /* 0x0000000a0a107c10 */ /* 0x040fe2000ff3e0ff */
[----:B------:R-:W2:Y:S02]  /*1350*/  LDCU UR10, c[0x0][0x384] ;  /* 0x00007080ff0a77ac */ /* 0x000ea40008000800 */
[----:B------:R-:W4:Y:S01]  /*1360*/  LDG.E.U8.CONSTANT R8, desc[UR4][R8.64] ;  /* 0x0000000408087981 */ /* 0x000f22000c1e9100 */
[----:B------:R-:W-:-:S02]  /*1370*/  LEA.HI.X.SX32 R17, R10, UR11, 0x1, P1 ;  /* 0x0000000b0a117c11 */ /* 0x000fc400088f0eff */
[----:B------:R-:W0:Y:S03]  /*1380*/  LDC.64 R10, c[0x0][0x3a8] ;  /* 0x0000ea00ff0a7b82 */ /* 0x000e260000000a00 */
[----:B------:R-:W5:Y:S01]  /*1390*/  LDG.E.U8.CONSTANT R16, desc[UR4][R16.64] ;  /* 0x0000000410107981 */ /* 0x000f62000c1e9100 */
[----:B------:R-:W-:-:S05]  /*13a0*/  IMAD.SHL.U32 R13, R13, 0x4, RZ ;  /* 0x000000040d0d7824 */ /* 0x000fca00078e00ff */
[----:B------:R-:W-:Y:S01]  /*13b0*/  LOP3.LUT R13, R13, 0x4, RZ, 0xc0, !PT ;  /* 0x000000040d0d7812 */ /* 0x000fe200078ec0ff */
[C---:B--2---:R-:W-:Y:S02]  /*13c0*/  IMAD R7, R0.reuse, UR10, R7 ;  /* 0x0000000a00077c24 */ /* 0x044fe4000f8e0207 */
[----:B---3--:R-:W-:Y:S02]  /*13d0*/  IMAD R5, R0, UR10, R15 ;  /* 0x0000000a00057c24 */ /* 0x008fe4000f8e020f */
[----:B0-----:R-:W-:-:S04]  /*13e0*/  IMAD.WIDE R14, R7, 0x2, R10 ;  /* 0x00000002070e7825 */ /* 0x001fc800078e020a */
[----:B------:R-:W-:Y:S01]  /*13f0*/  IMAD.WIDE R4, R5, 0x2, R10 ;  /* 0x0000000205047825 */ /* 0x000fe200078e020a */
[----:B------:R-:W2:Y:S05]  /*1400*/  LDG.E.U16.CONSTANT R2, desc[UR4][R14.64] ;  /* 0x000000040e027981 */ /* 0x000eaa000c1e9500 */
[----:B------:R0:W3:Y:S01]  /*1410*/  LDG.E.U16.CONSTANT R4, desc[UR4][R4.64] ;  /* 0x0000000404047981 */ /* 0x0000e2000c1e9500 */
[----:B------:R-:W-:-:S05]  /*1420*/  IMAD.SHL.U32 R7, R6, 0x4, RZ ;  /* 0x0000000406077824 */ /* 0x000fca00078e00ff */
[----:B------:R-:W-:-:S04]  /*1430*/  LOP3.LUT R7, R7, 0x4, RZ, 0xc0, !PT ;  /* 0x0000000407077812 */ /* 0x000fc800078ec0ff */
[----:B------:R-:W-:-:S04]  /*1440*/  ISETP.GT.U32.AND P1, PT, R7, 0xffff, PT ;  /* 0x0000ffff0700780c */ /* 0x000fc80003f24070 */
[----:B------:R-:W-:Y:S02]  /*1450*/  SEL R7, R7, 0xffff, !P1 ;  /* 0x0000ffff07077807 */ /* 0x000fe40004800000 */
[----:B------:R-:W-:Y:S02]  /*1460*/  ISETP.GT.U32.AND P1, PT, R13, 0xffff, PT ;  /* 0x0000ffff0d00780c */ /* 0x000fe40003f24070 */
[----:B------:R-:W-:Y:S02]  /*1470*/  LOP3.LUT R7, R7, 0xffff, RZ, 0xc0, !PT ;  /* 0x0000ffff07077812 */ /* 0x000fe400078ec0ff */
[----:B------:R-:W-:Y:S02]  /*1480*/  SEL R13, R13, 0xffff, !P1 ;  /* 0x0000ffff0d0d7807 */ /* 0x000fe40004800000 */
[----:B----4-:R-:W-:Y:S02]  /*1490*/  SHF.R.U32.HI R7, RZ, R7, R8 ;  /* 0x00000007ff077219 */ /* 0x010fe40000011608 */
[----:B------:R-:W-:-:S03]  /*14a0*/  LOP3.LUT R13, R13, 0xffff, RZ, 0xc0, !PT ;  /* 0x0000ffff0d0d7812 */ /* 0x000fc600078ec0ff */
[----:B------:R-:W-:Y:S01]  /*14b0*/  IMAD.SHL.U32 R7, R7, 0x1000, RZ ;  /* 0x0000100007077824 */ /* 0x000fe200078e00ff */
[----:B-----5:R-:W-:-:S04]  /*14c0*/  SHF.R.U32.HI R13, RZ, R13, R16 ;  /* 0x0000000dff0d7219 */ /* 0x020fc80000011610 */
[----:B0-----:R-:W-:Y:S01]  /*14d0*/  PRMT R5, R7, 0x9910, RZ ;  /* 0x0000991007057816 */ /* 0x001fe200000000ff */
[----:B------:R-:W-:-:S03]  /*14e0*/  IMAD.SHL.U32 R13, R13, 0x1000, RZ ;  /* 0x000010000d0d7824 */ /* 0x000fc600078e00ff */
[----:B------:R-:W-:Y:S02]  /*14f0*/  SHF.R.S32.HI R5, RZ, 0xc, R5 ;  /* 0x0000000cff057819 */ /* 0x000fe40000011405 */
[----:B------:R-:W-:-:S04]  /*1500*/  PRMT R7, R13, 0x9910, RZ ;  /* 0x000099100d077816 */ /* 0x000fc800000000ff */
[----:B------:R-:W-:Y:S01]  /*1510*/  SHF.R.S32.HI R7, RZ, 0xc, R7 ;  /* 0x0000000cff077819 */ /* 0x000fe20000011407 */
[----:B------:R-:W0:Y:S08]  /*1520*/  I2F.S16 R5, R5 ;  /* 0x0000000500057306 */ /* 0x000e300000101400 */
[----:B------:R-:W1:Y:S01]  /*1530*/  I2F.S16 R7, R7 ;  /* 0x0000000700077306 */ /* 0x000e620000101400 */
[----:B------:R-:W-:-:S02]  /*1540*/  VIADD R6, R6, 0x2 ;  /* 0x0000000206067836 */ /* 0x000fc40000000000 */
[----:B--2---:R-:W-:Y:S02]  /*1550*/  HADD2.F32 R2, -RZ, R2.H0_H0 ;  /* 0x20000002ff027230 */ /* 0x004fe40000004100 */
[----:B---3--:R-:W-:-:S03]  /*1560*/  HADD2.F32 R4, -RZ, R4.H0_H0 ;  /* 0x20000004ff047230 */ /* 0x008fc60000004100 */
[----:B0-----:R-:W-:-:S04]  /*1570*/  FFMA R2, R5, R2, R12 ;  /* 0x0000000205027223 */ /* 0x001fc8000000000c */
[----:B-1----:R-:W-:-:S07]  /*1580*/  FFMA R12, R7, R4, R2 ;  /* 0x00000004070c7223 */ /* 0x002fce0000000002 */
.L_x_9:
[----:B------:R-:W-:Y:S05]  /*1590*/  BSYNC.RECONVERGENT B1 ;  /* 0x0000000000017941 */ /* 0x000fea0003800200 */
.L_x_8:
[----:B------:R-:W-:Y:S05]  /*15a0*/  @P0 BRA `(.L_x_1) ;  /* 0x0000000000640947 */ /* 0x000fea0003800000 */
[----:B------:R-:W0:Y:S01]  /*15b0*/  LDC.64 R4, c[0x0][0x398] ;  /* 0x0000e600ff047b82 */ /* 0x000e220000000a00 */
[----:B------:R-:W1:Y:S01]  /*15c0*/  LDCU.64 UR10, c[0x0][0x3a0] ;  /* 0x00007400ff0a77ac */ /* 0x000e620008000a00 */
[----:B------:R-:W-:-:S06]  /*15d0*/  SHF.R.S32.HI R2, RZ, 0x1, R6 ;  /* 0x00000001ff027819 */ /* 0x000fcc0000011406 */
[----:B------:R-:W2:Y:S01]  /*15e0*/  LDC.64 R8, c[0x0][0x3a8] ;  /* 0x0000ea00ff087b82 */ /* 0x000ea20000000a00 */
[----:B0-----:R-:W-:-:S06]  /*15f0*/  IMAD.WIDE R4, R6, 0x4, R4 ;  /* 0x0000000406047825 */ /* 0x001fcc00078e0204 */
[----:B------:R-:W3:Y:S01]  /*1600*/  LDG.E.CONSTANT R5, desc[UR4][R4.64] ;  /* 0x0000000404057981 */ /* 0x000ee2000c1e9900 */
[C---:B-1----:R-:W-:Y:S01]  /*1610*/  IADD3 R10, P0, PT, R2.reuse, UR10, RZ ;  /* 0x0000000a020a7c10 */ /* 0x042fe2000ff1e0ff */
[----:B------:R-:W3:Y:S03]  /*1620*/  LDCU UR10, c[0x0][0x384] ;  /* 0x00007080ff0a77ac */ /* 0x000ee60008000800 */
[----:B------:R-:W-:-:S05]  /*1630*/  LEA.HI.X.SX32 R11, R2, UR11, 0x1, P0 ;  /* 0x0000000b020b7c11 */ /* 0x000fca00080f0eff */
[----:B------:R-:W4:Y:S01]  /*1640*/  LDG.E.U8.CONSTANT R10, desc[UR4][R10.64] ;  /* 0x000000040a0a7981 */ /* 0x000f22000c1e9100 */
[----:B------:R-:W-:-:S05]  /*1650*/  IMAD.SHL.U32 R6, R6, 0x4, RZ ;  /* 0x0000000406067824 */ /* 0x000fca00078e00ff */
[----:B------:R-:W-:-:S04]  /*1660*/  LOP3.LUT R6, R6, 0x4, RZ, 0xc0, !PT ;  /* 0x0000000406067812 */ /* 0x000fc800078ec0ff */
[----:B------:R-:W-:-:S04]  /*1670*/  ISETP.GT.U32.AND P0, PT, R6, 0xffff, PT ;  /* 0x0000ffff0600780c */ /* 0x000fc80003f04070 */
[----:B------:R-:W-:Y:S01]  /*1680*/  SEL R6, R6, 0xffff, !P0 ;  /* 0x0000ffff06067807 */ /* 0x000fe20004000000 */
[----:B---3--:R-:W-:-:S04]  /*1690*/  IMAD R7, R0, UR10, R5 ;  /* 0x0000000a00077c24 */ /* 0x008fc8000f8e0205 */
[----:B--2---:R-:W-:-:S06]  /*16a0*/  IMAD.WIDE R8, R7, 0x2, R8 ;  /* 0x0000000207087825 */ /* 0x004fcc00078e0208 */
[----:B------:R-:W2:Y:S01]  /*16b0*/  LDG.E.U16.CONSTANT R8, desc[UR4][R8.64] ;  /* 0x0000000408087981 */ /* 0x000ea2000c1e9500 */
[----:B------:R-:W-:-:S04]  /*16c0*/  LOP3.LUT R5, R6, 0xffff, RZ, 0xc0, !PT ;  /* 0x0000ffff06057812 */ /* 0x000fc800078ec0ff */
[----:B----4-:R-:W-:-:S05]  /*16d0*/  SHF.R.U32.HI R10, RZ, R5, R10 ;  /* 0x00000005ff0a7219 */ /* 0x010fca000001160a */
[----:B------:R-:W-:-:S05]  /*16e0*/  IMAD.SHL.U32 R10, R10, 0x1000, RZ ;  /* 0x000010000a0a7824 */ /* 0x000fca00078e00ff */
[----:B------:R-:W-:-:S04]  /*16f0*/  PRMT R2, R10, 0x9910, RZ ;  /* 0x000099100a027816 */ /* 0x000fc800000000ff */
[----:B------:R-:W-:-:S04]  /*1700*/  SHF.R.S32.HI R2, RZ, 0xc, R2 ;  /* 0x0000000cff027819 */ /* 0x000fc80000011402 */
[----:B------:R-:W0:Y:S01]  /*1710*/  I2F.S16 R5, R2 ;  /* 0x0000000200057306 */ /* 0x000e220000101400 */
[----:B--2---:R-:W-:-:S05]  /*1720*/  HADD2.F32 R8, -RZ, R8.H0_H0 ;  /* 0x20000008ff087230 */ /* 0x004fca0000004100 */
[----:B0-----:R-:W-:-:S07]  /*1730*/  FFMA R12, R5, R8, R12 ;  /* 0x00000008050c7223 */ /* 0x001fce000000000c */
.L_x_1:
[----:B------:R-:W-:Y:S05]  /*1740*/  BSYNC.RECONVERGENT B0 ;  /* 0x0000000000007941 */ /* 0x000fea0003800200 */
.L_x_0:
[----:B------:R-:W0:Y:S01]  /*1750*/  LDC.64 R4, c[0x0][0x3b0] ;  /* 0x0000ec00ff047b82 */ /* 0x000e220000000a00 */
[----:B------:R-:W-:Y:S01]  /*1760*/  IMAD R3, R3, UR6, R0 ;  /* 0x0000000603037c24 */ /* 0x000fe2000f8e0200 */
[----:B------:R-:W-:-:S03]  /*1770*/  F2FP.F16.F32.PACK_AB R12, RZ, R12 ;  /* 0x0000000cff0c723e */ /* 0x000fc600000000ff */
[----:B0-----:R-:W-:-:S05]  /*1780*/  IMAD.WIDE R2, R3, 0x2, R4 ;  /* 0x0000000203027825 */ /* 0x001fca00078e0204 */
[----:B------:R-:W-:Y:S01]  /*1790*/  STG.E.U16 desc[UR4][R2.64], R12 ;  /* 0x0000000c02007986 */ /* 0x000fe2000c101504 */
[----:B------:R-:W-:Y:S05]  /*17a0*/  EXIT ;  /* 0x000000000000794d */ /* 0x000fea0003800000 */
.L_x_10:
[----:B------:R-:W-:-:S00]  /*17b0*/  BRA `(.L_x_10) ;  /* 0xfffffffc00fc7947 */ /* 0x000fc0000383ffff */
[----:B------:R-:W-:-:S00]  /*17c0*/  NOP ;  /* 0x0000000000007918 */ /* 0x000fc00000000000 */
        /* <DEDUP_REMOVED lines=11> */
.L_x_11:


//--------------------- .nv.shared.reserved.0     --------------------------
	.section	.nv.shared.reserved.0,"aw",@nobits
	.weak		__nv_reservedSMEM_offset_0_alias
	.size		__nv_reservedSMEM_offset_0_alias, 0, 64
	.other		__nv_reservedSMEM_offset_0_alias,@"STO_CUDA_RESERVED_SHARED STV_DEFAULT"
__nv_reservedSMEM_offset_0_alias:
	.zero		0
	.zero		64


//--------------------- .nv.constant0._Z21ref_csr_spmm_wxT_fp16iiiiPKiS0_PKhPK6__halfPS3_ --------------------------
	.section	.nv.constant0._Z21ref_csr_spmm_wxT_fp16iiiiPKiS0_PKhPK6__halfPS3_,"a",@progbits
	.sectionflags	@""
	.align	4
.nv.constant0._Z21ref_csr_spmm_wxT_fp16iiiiPKiS0_PKhPK6__halfPS3_:
	.zero		952


//--------------------- SYMBOLS --------------------------

	.type		.nv.reservedSmem.offset0,@object
	.size		.nv.reservedSmem.offset0,0x4
